	.target	sm_100a

	.elftype	@"ET_EXEC"


//--------------------- .note.nv.tkinfo           --------------------------
	.section	.note.nv.tkinfo,"",@"SHT_NOTE"
	.sectionflags	@"SHF_NOTE_NV_TKINFO"
	.tkinfo
        /*0018*/ 	.word	0x00000002
        /*0030*/ 	.string	""
        /*0030*/ 	.string	"ptxas"
        /*0030*/ 	.string	"Cuda compilation tools, release 13.0, V13.0.88"
        /*0030*/ 	.string	"Build cuda_13.0.r13.0/compiler.36424714_0"
        /*0030*/ 	.string	"-arch sm_100a -m 64 "



//--------------------- .note.nv.cuinfo           --------------------------
	.section	.note.nv.cuinfo,"",@"SHT_NOTE"
	.sectionflags	@"SHF_NOTE_NV_CUINFO"
        /*0018*/ 	.short	0x0002
        /*001a*/ 	.short	0x0064
        /*001c*/ 	.short	0x0082
	.zero		2


//--------------------- .nv.info                  --------------------------
	.section	.nv.info,"",@"SHT_CUDA_INFO"
	.align	4


	//----- nvinfo : EIATTR_REGCOUNT
	.align		4
        /*0000*/ 	.byte	0x04, 0x2f
        /*0002*/ 	.short	(.L_19 - .L_18)
	.align		4
.L_18:
        /*0004*/ 	.word	index@(_ZN7cutlass13device_kernelINS_4gemm6kernel13GemmUniversalIN4cute5tupleIJiiiiEEENS1_10collective13CollectiveMmaINS1_35MainloopSm100TmaUmmaWarpSpecializedILi72ELi2ELi4ENS5_IJNS4_1CILi2EEENSA_ILi1EEESC_EEEEENS5_IJNSA_ILi128EEENSA_ILi64EEENSA_ILi32EEEEEEaNS5_IJlSC_lEEEaSJ_NS4_8TiledMMAINS4_8MMA_AtomIJNS4_21SM100_MMA_S8_2x1SM_SSIaaiLi128ELi64ELNS4_4UMMA5MajorE0ELSO_0ELNSN_8SaturateE0EEEEEENS4_6LayoutINS5_IJSC_SC_SC_EEENS5_IJNSA_ILi0EEESU_SU_EEEEENS5_IJNS4_10UnderscoreESX_SX_EEEEENS4_18SM100_TMA_2SM_LOADENS4_14ComposedLayoutINS4_7SwizzleILi1ELi4ELi3EEENS4_18smem_ptr_flag_bitsILi8EEENSS_INS5_IJNSA_ILi8EEESH_EEENS5_IJSH_SC_EEEEEEEvNS4_8identityES10_S1A_vS1B_EENS_8epilogue10collective18CollectiveEpilogueINS1D_23Sm100TmaWarpSpecializedILi1ELi1ELi32ELb0ELb0EEEJNS5_IJSG_SG_SH_EEENS5_IJNSS_ISG_SC_EES1J_EEEaSJ_aSJ_NS1D_6fusion15FusionCallbacksIS1H_NS1L_17LinearCombinationIaiaiLNS_15FloatRoundStyleE2EEES1I_S1K_JEEENS4_5SM1004TMEM4LOAD26SM100_TMEM_LOAD_32dp32b32xENS4_13SM90_TMA_LOADENS11_INS12_ILi2ELi4ELi3EEES15_NSS_INS5_IJS16_SG_EEENS5_IJSG_SC_EEEEEEENS4_39AutoVectorizingCopyWithAssumedAlignmentILi128EEENS4_14SM90_TMA_STOREES20_S22_S22_EEEvvEEEEvNT_6ParamsE)
        /*0008*/ 	.word	0x0000007b


	//----- nvinfo : EIATTR_FRAME_SIZE
	.align		4
.L_19:
        /*000c*/ 	.byte	0x04, 0x11
        /*000e*/ 	.short	(.L_21 - .L_20)
	.align		4
.L_20:
        /*0010*/ 	.word	index@($__internal_2_$__cuda_sm10x_tcgen05_guardrail_trap_unallocated_columns_being_dealloced)
        /*0014*/ 	.word	0x00000000


	//----- nvinfo : EIATTR_FRAME_SIZE
	.align		4
.L_21:
        /*0018*/ 	.byte	0x04, 0x11
        /*001a*/ 	.short	(.L_23 - .L_22)
	.align		4
.L_22:
        /*001c*/ 	.word	index@($__internal_1_$__cuda_sm10x_tcgen05_guardrail_trap_phase_invalid_during_alloc)
        /*0020*/ 	.word	0x00000000


	//----- nvinfo : EIATTR_FRAME_SIZE
	.align		4
.L_23:
        /*0024*/ 	.byte	0x04, 0x11
        /*0026*/ 	.short	(.L_25 - .L_24)
	.align		4
.L_24:
        /*0028*/ 	.word	index@($__internal_0_$__cuda_sm10x_tcgen05_guardrail_trap_col_being_dealloced_not_returned_by_alloc)
        /*002c*/ 	.word	0x00000000


	//----- nvinfo : EIATTR_FRAME_SIZE
	.align		4
.L_25:
        /*0030*/ 	.byte	0x04, 0x11
        /*0032*/ 	.short	(.L_27 - .L_26)
	.align		4
.L_26:
        /*0034*/ 	.word	index@(_ZN7cutlass13device_kernelINS_4gemm6kernel13GemmUniversalIN4cute5tupleIJiiiiEEENS1_10collective13CollectiveMmaINS1_35MainloopSm100TmaUmmaWarpSpecializedILi72ELi2ELi4ENS5_IJNS4_1CILi2EEENSA_ILi1EEESC_EEEEENS5_IJNSA_ILi128EEENSA_ILi64EEENSA_ILi32EEEEEEaNS5_IJlSC_lEEEaSJ_NS4_8TiledMMAINS4_8MMA_AtomIJNS4_21SM100_MMA_S8_2x1SM_SSIaaiLi128ELi64ELNS4_4UMMA5MajorE0ELSO_0ELNSN_8SaturateE0EEEEEENS4_6LayoutINS5_IJSC_SC_SC_EEENS5_IJNSA_ILi0EEESU_SU_EEEEENS5_IJNS4_10UnderscoreESX_SX_EEEEENS4_18SM100_TMA_2SM_LOADENS4_14ComposedLayoutINS4_7SwizzleILi1ELi4ELi3EEENS4_18smem_ptr_flag_bitsILi8EEENSS_INS5_IJNSA_ILi8EEESH_EEENS5_IJSH_SC_EEEEEEEvNS4_8identityES10_S1A_vS1B_EENS_8epilogue10collective18CollectiveEpilogueINS1D_23Sm100TmaWarpSpecializedILi1ELi1ELi32ELb0ELb0EEEJNS5_IJSG_SG_SH_EEENS5_IJNSS_ISG_SC_EES1J_EEEaSJ_aSJ_NS1D_6fusion15FusionCallbacksIS1H_NS1L_17LinearCombinationIaiaiLNS_15FloatRoundStyleE2EEES1I_S1K_JEEENS4_5SM1004TMEM4LOAD26SM100_TMEM_LOAD_32dp32b32xENS4_13SM90_TMA_LOADENS11_INS12_ILi2ELi4ELi3EEES15_NSS_INS5_IJS16_SG_EEENS5_IJSG_SC_EEEEEEENS4_39AutoVectorizingCopyWithAssumedAlignmentILi128EEENS4_14SM90_TMA_STOREES20_S22_S22_EEEvvEEEEvNT_6ParamsE)
        /*0038*/ 	.word	0x00000000


	//----- nvinfo : EIATTR_MIN_STACK_SIZE
	.align		4
.L_27:
        /*003c*/ 	.byte	0x04, 0x12
        /*003e*/ 	.short	(.L_29 - .L_28)
	.align		4
.L_28:
        /*0040*/ 	.word	index@(_ZN7cutlass13device_kernelINS_4gemm6kernel13GemmUniversalIN4cute5tupleIJiiiiEEENS1_10collective13CollectiveMmaINS1_35MainloopSm100TmaUmmaWarpSpecializedILi72ELi2ELi4ENS5_IJNS4_1CILi2EEENSA_ILi1EEESC_EEEEENS5_IJNSA_ILi128EEENSA_ILi64EEENSA_ILi32EEEEEEaNS5_IJlSC_lEEEaSJ_NS4_8TiledMMAINS4_8MMA_AtomIJNS4_21SM100_MMA_S8_2x1SM_SSIaaiLi128ELi64ELNS4_4UMMA5MajorE0ELSO_0ELNSN_8SaturateE0EEEEEENS4_6LayoutINS5_IJSC_SC_SC_EEENS5_IJNSA_ILi0EEESU_SU_EEEEENS5_IJNS4_10UnderscoreESX_SX_EEEEENS4_18SM100_TMA_2SM_LOADENS4_14ComposedLayoutINS4_7SwizzleILi1ELi4ELi3EEENS4_18smem_ptr_flag_bitsILi8EEENSS_INS5_IJNSA_ILi8EEESH_EEENS5_IJSH_SC_EEEEEEEvNS4_8identityES10_S1A_vS1B_EENS_8epilogue10collective18CollectiveEpilogueINS1D_23Sm100TmaWarpSpecializedILi1ELi1ELi32ELb0ELb0EEEJNS5_IJSG_SG_SH_EEENS5_IJNSS_ISG_SC_EES1J_EEEaSJ_aSJ_NS1D_6fusion15FusionCallbacksIS1H_NS1L_17LinearCombinationIaiaiLNS_15FloatRoundStyleE2EEES1I_S1K_JEEENS4_5SM1004TMEM4LOAD26SM100_TMEM_LOAD_32dp32b32xENS4_13SM90_TMA_LOADENS11_INS12_ILi2ELi4ELi3EEES15_NSS_INS5_IJS16_SG_EEENS5_IJSG_SC_EEEEEEENS4_39AutoVectorizingCopyWithAssumedAlignmentILi128EEENS4_14SM90_TMA_STOREES20_S22_S22_EEEvvEEEEvNT_6ParamsE)
        /*0044*/ 	.word	0x00000000
.L_29:


//--------------------- .nv.compat                --------------------------
	.section	.nv.compat,"",@"SHT_CUDA_COMPAT_INFO"
	.align	4
        /*0000*/ 	.byte	0x02, 0x09, 0x01, 0x00, 0x02, 0x02, 0x03, 0x00, 0x02, 0x05, 0x06, 0x00, 0x03, 0x07, 0x01, 0x01
        /*0010*/ 	.byte	0x02, 0x03, 0x01, 0x00, 0x02, 0x06, 0x01, 0x00, 0x04, 0x0b, 0x08, 0x00, 0x01, 0x00, 0x00, 0x00
        /*0020*/ 	.byte	0x00, 0x00, 0x00, 0x00


//--------------------- .nv.info._ZN7cutlass13device_kernelINS_4gemm6kernel13GemmUniversalIN4cute5tupleIJiiiiEEENS1_10collective13CollectiveMmaINS1_35MainloopSm100TmaUmmaWarpSpecializedILi72ELi2ELi4ENS5_IJNS4_1CILi2EEENSA_ILi1EEESC_EEEEENS5_IJNSA_ILi128EEENSA_ILi64EEENSA_ILi32EEEEEEaNS5_IJlSC_lEEEaSJ_NS4_8TiledMMAINS4_8MMA_AtomIJNS4_21SM100_MMA_S8_2x1SM_SSIaaiLi128ELi64ELNS4_4UMMA5MajorE0ELSO_0ELNSN_8SaturateE0EEEEEENS4_6LayoutINS5_IJSC_SC_SC_EEENS5_IJNSA_ILi0EEESU_SU_EEEEENS5_IJNS4_10UnderscoreESX_SX_EEEEENS4_18SM100_TMA_2SM_LOADENS4_14ComposedLayoutINS4_7SwizzleILi1ELi4ELi3EEENS4_18smem_ptr_flag_bitsILi8EEENSS_INS5_IJNSA_ILi8EEESH_EEENS5_IJSH_SC_EEEEEEEvNS4_8identityES10_S1A_vS1B_EENS_8epilogue10collective18CollectiveEpilogueINS1D_23Sm100TmaWarpSpecializedILi1ELi1ELi32ELb0ELb0EEEJNS5_IJSG_SG_SH_EEENS5_IJNSS_ISG_SC_EES1J_EEEaSJ_aSJ_NS1D_6fusion15FusionCallbacksIS1H_NS1L_17LinearCombinationIaiaiLNS_15FloatRoundStyleE2EEES1I_S1K_JEEENS4_5SM1004TMEM4LOAD26SM100_TMEM_LOAD_32dp32b32xENS4_13SM90_TMA_LOADENS11_INS12_ILi2ELi4ELi3EEES15_NSS_INS5_IJS16_SG_EEENS5_IJSG_SC_EEEEEEENS4_39AutoVectorizingCopyWithAssumedAlignmentILi128EEENS4_14SM90_TMA_STOREES20_S22_S22_EEEvvEEEEvNT_6ParamsE --------------------------
	.section	.nv.info._ZN7cutlass13device_kernelINS_4gemm6kernel13GemmUniversalIN4cute5tupleIJiiiiEEENS1_10collective13CollectiveMmaINS1_35MainloopSm100TmaUmmaWarpSpecializedILi72ELi2ELi4ENS5_IJNS4_1CILi2EEENSA_ILi1EEESC_EEEEENS5_IJNSA_ILi128EEENSA_ILi64EEENSA_ILi32EEEEEEaNS5_IJlSC_lEEEaSJ_NS4_8TiledMMAINS4_8MMA_AtomIJNS4_21SM100_MMA_S8_2x1SM_SSIaaiLi128ELi64ELNS4_4UMMA5MajorE0ELSO_0ELNSN_8SaturateE0EEEEEENS4_6LayoutINS5_IJSC_SC_SC_EEENS5_IJNSA_ILi0EEESU_SU_EEEEENS5_IJNS4_10UnderscoreESX_SX_EEEEENS4_18SM100_TMA_2SM_LOADENS4_14ComposedLayoutINS4_7SwizzleILi1ELi4ELi3EEENS4_18smem_ptr_flag_bitsILi8EEENSS_INS5_IJNSA_ILi8EEESH_EEENS5_IJSH_SC_EEEEEEEvNS4_8identityES10_S1A_vS1B_EENS_8epilogue10collective18CollectiveEpilogueINS1D_23Sm100TmaWarpSpecializedILi1ELi1ELi32ELb0ELb0EEEJNS5_IJSG_SG_SH_EEENS5_IJNSS_ISG_SC_EES1J_EEEaSJ_aSJ_NS1D_6fusion15FusionCallbacksIS1H_NS1L_17LinearCombinationIaiaiLNS_15FloatRoundStyleE2EEES1I_S1K_JEEENS4_5SM1004TMEM4LOAD26SM100_TMEM_LOAD_32dp32b32xENS4_13SM90_TMA_LOADENS11_INS12_ILi2ELi4ELi3EEES15_NSS_INS5_IJS16_SG_EEENS5_IJSG_SC_EEEEEEENS4_39AutoVectorizingCopyWithAssumedAlignmentILi128EEENS4_14SM90_TMA_STOREES20_S22_S22_EEEvvEEEEvNT_6ParamsE,"",@"SHT_CUDA_INFO"
	.sectionflags	@""
	.align	4


	//----- nvinfo : EIATTR_CUDA_API_VERSION
	.align		4
        /*0000*/ 	.byte	0x04, 0x37
        /*0002*/ 	.short	(.L_31 - .L_30)
.L_30:
        /*0004*/ 	.word	0x00000082


	//----- nvinfo : EIATTR_KPARAM_INFO
	.align		4
.L_31:
        /*0008*/ 	.byte	0x04, 0x17
        /*000a*/ 	.short	(.L_33 - .L_32)
.L_32:
        /*000c*/ 	.word	0x00000000
        /*0010*/ 	.short	0x0000
        /*0012*/ 	.short	0x0000
        /*0014*/ 	.byte	0x00, 0xf0, 0x01, 0x20


	//----- nvinfo : EIATTR_AT_ENTRY_FRAGMENTS
	.align		4
.L_33:
        /*0018*/ 	.byte	0x04, 0x4f
        /*001a*/ 	.short	(.L_35 - .L_34)


	//   ....[0]....
.L_34:
        /*001c*/ 	.word	0x00000007


	//----- nvinfo : EIATTR_RESERVED_SMEM_USED
	.align		4
.L_35:
        /*0020*/ 	.byte	0x01, 0x41
	.zero		2


	//----- nvinfo : EIATTR_SPARSE_MMA_MASK
	.align		4
        /*0024*/ 	.byte	0x03, 0x50
        /*0026*/ 	.short	0x0000


	//----- nvinfo : EIATTR_TCGEN05_2CTA_USED
	.align		4
        /*0028*/ 	.byte	0x01, 0x52
	.zero		2


	//----- nvinfo : EIATTR_MAXREG_COUNT
	.align		4
        /*002c*/ 	.byte	0x03, 0x1b
        /*002e*/ 	.short	0x00ff


	//----- nvinfo : EIATTR_NUM_BARRIERS
	.align		4
        /*0030*/ 	.byte	0x02, 0x4c
        /*0032*/ 	.byte	0x07
	.zero		1


	//----- nvinfo : EIATTR_EXTERNS
	.align		4
        /*0034*/ 	.byte	0x04, 0x0f
        /*0036*/ 	.short	(.L_37 - .L_36)


	//   ....[0]....
	.align		4
.L_36:
        /*0038*/ 	.word	index@(__assertfail)


	//----- nvinfo : EIATTR_MERCURY_ISA_VERSION
	.align		4
.L_37:
        /*003c*/ 	.byte	0x03, 0x5f
        /*003e*/ 	.short	0x0101


	//----- nvinfo : EIATTR_INT_WARP_WIDE_INSTR_OFFSETS
	.align		4
        /*0040*/ 	.byte	0x04, 0x31
        /*0042*/ 	.short	(.L_39 - .L_38)


	//   ....[0]....
.L_38:
        /*0044*/ 	.word	0x00001560


	//   ....[1]....
        /*0048*/ 	.word	0x00001600


	//   ....[2]....
        /*004c*/ 	.word	0x00002960


	//   ....[3]....
        /*0050*/ 	.word	0x00006d30


	//   ....[4]....
        /*0054*/ 	.word	0x00006d50


	//   ....[5]....
        /*0058*/ 	.word	0x00006d80


	//   ....[6]....
        /*005c*/ 	.word	0x00007790


	//   ....[7]....
        /*0060*/ 	.word	0x000078b0


	//----- nvinfo : EIATTR_COOP_GROUP_MASK_REGIDS
	.align		4
.L_39:
        /*0064*/ 	.byte	0x04, 0x29
        /*0066*/ 	.short	(.L_41 - .L_40)


	//   ....[0]....
.L_40:
        /*0068*/ 	.word	0xffffffff


	//   ....[1]....
        /*006c*/ 	.word	0xffffffff


	//   ....[2]....
        /*0070*/ 	.word	0xffffffff


	//   ....[3]....
        /*0074*/ 	.word	0xffffffff


	//   ....[4]....
        /*0078*/ 	.word	0xffffffff


	//   ....[5]....
        /*007c*/ 	.word	0xffffffff


	//   ....[6]....
        /*0080*/ 	.word	0xffffffff


	//   ....[7]....
        /*0084*/ 	.word	0xffffffff


	//   ....[8]....
        /*0088*/ 	.word	0xffffffff


	//   ....[9]....
        /*008c*/ 	.word	0xffffffff


	//   ....[10]....
        /*0090*/ 	.word	0xffffffff


	//   ....[11]....
        /*0094*/ 	.word	0xffffffff


	//   ....[12]....
        /*0098*/ 	.word	0xffffffff


	//   ....[13]....
        /*009c*/ 	.word	0xffffffff


	//----- nvinfo : EIATTR_COOP_GROUP_INSTR_OFFSETS
	.align		4
.L_41:
        /*00a0*/ 	.byte	0x04, 0x28
        /*00a2*/ 	.short	(.L_43 - .L_42)


	//   ....[0]....
.L_42:
        /*00a4*/ 	.word	0x000000c0


	//   ....[1]....
        /*00a8*/ 	.word	0x00000500


	//   ....[2]....
        /*00ac*/ 	.word	0x00000f30


	//   ....[3]....
        /*00b0*/ 	.word	0x00001060


	//   ....[4]....
        /*00b4*/ 	.word	0x00001150


	//   ....[5]....
        /*00b8*/ 	.word	0x000012b0


	//   ....[6]....
        /*00bc*/ 	.word	0x00001440


	//   ....[7]....
        /*00c0*/ 	.word	0x00001680


	//   ....[8]....
        /*00c4*/ 	.word	0x00002840


	//   ....[9]....
        /*00c8*/ 	.word	0x00005c60


	//   ....[10]....
        /*00cc*/ 	.word	0x00006130


	//   ....[11]....
        /*00d0*/ 	.word	0x00006160


	//   ....[12]....
        /*00d4*/ 	.word	0x00006c30


	//   ....[13]....
        /*00d8*/ 	.word	0x00006e40


	//----- nvinfo : EIATTR_VRC_CTA_INIT_COUNT
	.align		4
.L_43:
        /*00dc*/ 	.byte	0x02, 0x4a
        /*00de*/ 	.byte	0x80
	.zero		1


	//----- nvinfo : EIATTR_SYSCALL_OFFSETS
	.align		4
        /*00e0*/ 	.byte	0x04, 0x46
        /*00e2*/ 	.short	(.L_45 - .L_44)


	//   ....[0]....
.L_44:
        /*00e4*/ 	.word	0x000082b0


	//   ....[1]....
        /*00e8*/ 	.word	0x000083f0


	//   ....[2]....
        /*00ec*/ 	.word	0x00008b00


	//----- nvinfo : EIATTR_MBARRIER_INSTR_OFFSETS
	.align		4
.L_45:
        /*00f0*/ 	.byte	0x04, 0x39
        /*00f2*/ 	.short	(.L_47 - .L_46)


	//   ....[0]....
.L_46:
        /*00f4*/ 	.word	0x00000610
        /*00f8*/ 	.word	0x000000ff
        /*00fc*/ 	.word	0x00000000
        /*0100*/ 	.short	0x0100
        /*0102*/ 	.byte	0x08
	.zero		1


	//   ....[1]....
        /*0104*/ 	.word	0x00000620
        /*0108*/ 	.word	0x000000ff
        /*010c*/ 	.word	0x00000240
        /*0110*/ 	.short	0x0100
        /*0112*/ 	.byte	0x08
	.zero		1


	//   ....[2]....
        /*0114*/ 	.word	0x00000630
        /*0118*/ 	.word	0x000000ff
        /*011c*/ 	.word	0x00000008
        /*0120*/ 	.short	0x0100
        /*0122*/ 	.byte	0x08
	.zero		1


	//   ....[3]....
        /*0124*/ 	.word	0x00000640
        /*0128*/ 	.word	0x000000ff
        /*012c*/ 	.word	0x00000248
        /*0130*/ 	.short	0x0100
        /*0132*/ 	.byte	0x08
	.zero		1


	//   ....[4]....
        /*0134*/ 	.word	0x00000650
        /*0138*/ 	.word	0x000000ff
        /*013c*/ 	.word	0x00000010
        /*0140*/ 	.short	0x0100
        /*0142*/ 	.byte	0x08
	.zero		1


	//   ....[5]....
        /*0144*/ 	.word	0x00000660
        /*0148*/ 	.word	0x000000ff
        /*014c*/ 	.word	0x00000250
        /*0150*/ 	.short	0x0100
        /*0152*/ 	.byte	0x08
	.zero		1


	//   ....[6]....
        /*0154*/ 	.word	0x00000670
        /*0158*/ 	.word	0x000000ff
        /*015c*/ 	.word	0x00000018
        /*0160*/ 	.short	0x0100
        /*0162*/ 	.byte	0x08
	.zero		1


	//   ....[7]....
        /*0164*/ 	.word	0x00000680
        /*0168*/ 	.word	0x000000ff
        /*016c*/ 	.word	0x00000258
        /*0170*/ 	.short	0x0100
        /*0172*/ 	.byte	0x08
	.zero		1


	//   ....[8]....
        /*0174*/ 	.word	0x00000690
        /*0178*/ 	.word	0x000000ff
        /*017c*/ 	.word	0x00000020
        /*0180*/ 	.short	0x0100
        /*0182*/ 	.byte	0x08
	.zero		1


	//   ....[9]....
        /*0184*/ 	.word	0x000006a0
        /*0188*/ 	.word	0x000000ff
        /*018c*/ 	.word	0x00000260
        /*0190*/ 	.short	0x0100
        /*0192*/ 	.byte	0x08
	.zero		1


	//   ....[10]....
        /*0194*/ 	.word	0x000006b0
        /*0198*/ 	.word	0x000000ff
        /*019c*/ 	.word	0x00000028
        /*01a0*/ 	.short	0x0100
        /*01a2*/ 	.byte	0x08
	.zero		1


	//   ....[11]....
        /*01a4*/ 	.word	0x000006c0
        /*01a8*/ 	.word	0x000000ff
        /*01ac*/ 	.word	0x00000268
        /*01b0*/ 	.short	0x0100
        /*01b2*/ 	.byte	0x08
	.zero		1


	//   ....[12]....
        /*01b4*/ 	.word	0x000006d0
        /*01b8*/ 	.word	0x000000ff
        /*01bc*/ 	.word	0x00000030
        /*01c0*/ 	.short	0x0100
        /*01c2*/ 	.byte	0x08
	.zero		1


	//   ....[13]....
        /*01c4*/ 	.word	0x000006e0
        /*01c8*/ 	.word	0x000000ff
        /*01cc*/ 	.word	0x00000270
        /*01d0*/ 	.short	0x0100
        /*01d2*/ 	.byte	0x08
	.zero		1


	//   ....[14]....
        /*01d4*/ 	.word	0x000006f0
        /*01d8*/ 	.word	0x000000ff
        /*01dc*/ 	.word	0x00000038
        /*01e0*/ 	.short	0x0100
        /*01e2*/ 	.byte	0x08
	.zero		1


	//   ....[15]....
        /*01e4*/ 	.word	0x00000700
        /*01e8*/ 	.word	0x000000ff
        /*01ec*/ 	.word	0x00000278
        /*01f0*/ 	.short	0x0100
        /*01f2*/ 	.byte	0x08
	.zero		1


	//   ....[16]....
        /*01f4*/ 	.word	0x00000710
        /*01f8*/ 	.word	0x000000ff
        /*01fc*/ 	.word	0x00000040
        /*0200*/ 	.short	0x0100
        /*0202*/ 	.byte	0x08
	.zero		1


	//   ....[17]....
        /*0204*/ 	.word	0x00000720
        /*0208*/ 	.word	0x000000ff
        /*020c*/ 	.word	0x00000280
        /*0210*/ 	.short	0x0100
        /*0212*/ 	.byte	0x08
	.zero		1


	//   ....[18]....
        /*0214*/ 	.word	0x00000730
        /*0218*/ 	.word	0x000000ff
        /*021c*/ 	.word	0x00000048
        /*0220*/ 	.short	0x0100
        /*0222*/ 	.byte	0x08
	.zero		1


	//   ....[19]....
        /*0224*/ 	.word	0x00000740
        /*0228*/ 	.word	0x000000ff
        /*022c*/ 	.word	0x00000288
        /*0230*/ 	.short	0x0100
        /*0232*/ 	.byte	0x08
	.zero		1


	//   ....[20]....
        /*0234*/ 	.word	0x00000750
        /*0238*/ 	.word	0x000000ff
        /*023c*/ 	.word	0x00000050
        /*0240*/ 	.short	0x0100
        /*0242*/ 	.byte	0x08
	.zero		1


	//   ....[21]....
        /*0244*/ 	.word	0x00000760
        /*0248*/ 	.word	0x000000ff
        /*024c*/ 	.word	0x00000290
        /*0250*/ 	.short	0x0100
        /*0252*/ 	.byte	0x08
	.zero		1


	//   ....[22]....
        /*0254*/ 	.word	0x00000770
        /*0258*/ 	.word	0x000000ff
        /*025c*/ 	.word	0x00000058
        /*0260*/ 	.short	0x0100
        /*0262*/ 	.byte	0x08
	.zero		1


	//   ....[23]....
        /*0264*/ 	.word	0x00000780
        /*0268*/ 	.word	0x000000ff
        /*026c*/ 	.word	0x00000298
        /*0270*/ 	.short	0x0100
        /*0272*/ 	.byte	0x08
	.zero		1


	//   ....[24]....
        /*0274*/ 	.word	0x00000790
        /*0278*/ 	.word	0x000000ff
        /*027c*/ 	.word	0x00000060
        /*0280*/ 	.short	0x0100
        /*0282*/ 	.byte	0x08
	.zero		1


	//   ....[25]....
        /*0284*/ 	.word	0x000007a0
        /*0288*/ 	.word	0x000000ff
        /*028c*/ 	.word	0x000002a0
        /*0290*/ 	.short	0x0100
        /*0292*/ 	.byte	0x08
	.zero		1


	//   ....[26]....
        /*0294*/ 	.word	0x000007b0
        /*0298*/ 	.word	0x000000ff
        /*029c*/ 	.word	0x00000068
        /*02a0*/ 	.short	0x0100
        /*02a2*/ 	.byte	0x08
	.zero		1


	//   ....[27]....
        /*02a4*/ 	.word	0x000007c0
        /*02a8*/ 	.word	0x000000ff
        /*02ac*/ 	.word	0x000002a8
        /*02b0*/ 	.short	0x0100
        /*02b2*/ 	.byte	0x08
	.zero		1


	//   ....[28]....
        /*02b4*/ 	.word	0x000007d0
        /*02b8*/ 	.word	0x000000ff
        /*02bc*/ 	.word	0x00000070
        /*02c0*/ 	.short	0x0100
        /*02c2*/ 	.byte	0x08
	.zero		1


	//   ....[29]....
        /*02c4*/ 	.word	0x000007e0
        /*02c8*/ 	.word	0x000000ff
        /*02cc*/ 	.word	0x000002b0
        /*02d0*/ 	.short	0x0100
        /*02d2*/ 	.byte	0x08
	.zero		1


	//   ....[30]....
        /*02d4*/ 	.word	0x000007f0
        /*02d8*/ 	.word	0x000000ff
        /*02dc*/ 	.word	0x00000078
        /*02e0*/ 	.short	0x0100
        /*02e2*/ 	.byte	0x08
	.zero		1


	//   ....[31]....
        /*02e4*/ 	.word	0x00000800
        /*02e8*/ 	.word	0x000000ff
        /*02ec*/ 	.word	0x000002b8
        /*02f0*/ 	.short	0x0100
        /*02f2*/ 	.byte	0x08
	.zero		1


	//   ....[32]....
        /*02f4*/ 	.word	0x00000810
        /*02f8*/ 	.word	0x000000ff
        /*02fc*/ 	.word	0x00000080
        /*0300*/ 	.short	0x0100
        /*0302*/ 	.byte	0x08
	.zero		1


	//   ....[33]....
        /*0304*/ 	.word	0x00000820
        /*0308*/ 	.word	0x000000ff
        /*030c*/ 	.word	0x000002c0
        /*0310*/ 	.short	0x0100
        /*0312*/ 	.byte	0x08
	.zero		1


	//   ....[34]....
        /*0314*/ 	.word	0x00000830
        /*0318*/ 	.word	0x000000ff
        /*031c*/ 	.word	0x00000088
        /*0320*/ 	.short	0x0100
        /*0322*/ 	.byte	0x08
	.zero		1


	//   ....[35]....
        /*0324*/ 	.word	0x00000840
        /*0328*/ 	.word	0x000000ff
        /*032c*/ 	.word	0x000002c8
        /*0330*/ 	.short	0x0100
        /*0332*/ 	.byte	0x08
	.zero		1


	//   ....[36]....
        /*0334*/ 	.word	0x00000850
        /*0338*/ 	.word	0x000000ff
        /*033c*/ 	.word	0x00000090
        /*0340*/ 	.short	0x0100
        /*0342*/ 	.byte	0x08
	.zero		1


	//   ....[37]....
        /*0344*/ 	.word	0x00000860
        /*0348*/ 	.word	0x000000ff
        /*034c*/ 	.word	0x000002d0
        /*0350*/ 	.short	0x0100
        /*0352*/ 	.byte	0x08
	.zero		1


	//   ....[38]....
        /*0354*/ 	.word	0x00000870
        /*0358*/ 	.word	0x000000ff
        /*035c*/ 	.word	0x00000098
        /*0360*/ 	.short	0x0100
        /*0362*/ 	.byte	0x08
	.zero		1


	//   ....[39]....
        /*0364*/ 	.word	0x00000880
        /*0368*/ 	.word	0x000000ff
        /*036c*/ 	.word	0x000002d8
        /*0370*/ 	.short	0x0100
        /*0372*/ 	.byte	0x08
	.zero		1


	//   ....[40]....
        /*0374*/ 	.word	0x00000890
        /*0378*/ 	.word	0x000000ff
        /*037c*/ 	.word	0x000000a0
        /*0380*/ 	.short	0x0100
        /*0382*/ 	.byte	0x08
	.zero		1


	//   ....[41]....
        /*0384*/ 	.word	0x000008a0
        /*0388*/ 	.word	0x000000ff
        /*038c*/ 	.word	0x000002e0
        /*0390*/ 	.short	0x0100
        /*0392*/ 	.byte	0x08
	.zero		1


	//   ....[42]....
        /*0394*/ 	.word	0x000008b0
        /*0398*/ 	.word	0x000000ff
        /*039c*/ 	.word	0x000000a8
        /*03a0*/ 	.short	0x0100
        /*03a2*/ 	.byte	0x08
	.zero		1


	//   ....[43]....
        /*03a4*/ 	.word	0x000008c0
        /*03a8*/ 	.word	0x000000ff
        /*03ac*/ 	.word	0x000002e8
        /*03b0*/ 	.short	0x0100
        /*03b2*/ 	.byte	0x08
	.zero		1


	//   ....[44]....
        /*03b4*/ 	.word	0x000008d0
        /*03b8*/ 	.word	0x000000ff
        /*03bc*/ 	.word	0x000000b0
        /*03c0*/ 	.short	0x0100
        /*03c2*/ 	.byte	0x08
	.zero		1


	//   ....[45]....
        /*03c4*/ 	.word	0x000008e0
        /*03c8*/ 	.word	0x000000ff
        /*03cc*/ 	.word	0x000002f0
        /*03d0*/ 	.short	0x0100
        /*03d2*/ 	.byte	0x08
	.zero		1


	//   ....[46]....
        /*03d4*/ 	.word	0x000008f0
        /*03d8*/ 	.word	0x000000ff
        /*03dc*/ 	.word	0x000000b8
        /*03e0*/ 	.short	0x0100
        /*03e2*/ 	.byte	0x08
	.zero		1


	//   ....[47]....
        /*03e4*/ 	.word	0x00000900
        /*03e8*/ 	.word	0x000000ff
        /*03ec*/ 	.word	0x000002f8
        /*03f0*/ 	.short	0x0100
        /*03f2*/ 	.byte	0x08
	.zero		1


	//   ....[48]....
        /*03f4*/ 	.word	0x00000910
        /*03f8*/ 	.word	0x000000ff
        /*03fc*/ 	.word	0x000000c0
        /*0400*/ 	.short	0x0100
        /*0402*/ 	.byte	0x08
	.zero		1


	//   ....[49]....
        /*0404*/ 	.word	0x00000920
        /*0408*/ 	.word	0x000000ff
        /*040c*/ 	.word	0x00000300
        /*0410*/ 	.short	0x0100
        /*0412*/ 	.byte	0x08
	.zero		1


	//   ....[50]....
        /*0414*/ 	.word	0x00000930
        /*0418*/ 	.word	0x000000ff
        /*041c*/ 	.word	0x000000c8
        /*0420*/ 	.short	0x0100
        /*0422*/ 	.byte	0x08
	.zero		1


	//   ....[51]....
        /*0424*/ 	.word	0x00000940
        /*0428*/ 	.word	0x000000ff
        /*042c*/ 	.word	0x00000308
        /*0430*/ 	.short	0x0100
        /*0432*/ 	.byte	0x08
	.zero		1


	//   ....[52]....
        /*0434*/ 	.word	0x00000950
        /*0438*/ 	.word	0x000000ff
        /*043c*/ 	.word	0x000000d0
        /*0440*/ 	.short	0x0100
        /*0442*/ 	.byte	0x08
	.zero		1


	//   ....[53]....
        /*0444*/ 	.word	0x00000960
        /*0448*/ 	.word	0x000000ff
        /*044c*/ 	.word	0x00000310
        /*0450*/ 	.short	0x0100
        /*0452*/ 	.byte	0x08
	.zero		1


	//   ....[54]....
        /*0454*/ 	.word	0x00000970
        /*0458*/ 	.word	0x000000ff
        /*045c*/ 	.word	0x000000d8
        /*0460*/ 	.short	0x0100
        /*0462*/ 	.byte	0x08
	.zero		1


	//   ....[55]....
        /*0464*/ 	.word	0x00000980
        /*0468*/ 	.word	0x000000ff
        /*046c*/ 	.word	0x00000318
        /*0470*/ 	.short	0x0100
        /*0472*/ 	.byte	0x08
	.zero		1


	//   ....[56]....
        /*0474*/ 	.word	0x00000990
        /*0478*/ 	.word	0x000000ff
        /*047c*/ 	.word	0x000000e0
        /*0480*/ 	.short	0x0100
        /*0482*/ 	.byte	0x08
	.zero		1


	//   ....[57]....
        /*0484*/ 	.word	0x000009a0
        /*0488*/ 	.word	0x000000ff
        /*048c*/ 	.word	0x00000320
        /*0490*/ 	.short	0x0100
        /*0492*/ 	.byte	0x08
	.zero		1


	//   ....[58]....
        /*0494*/ 	.word	0x000009b0
        /*0498*/ 	.word	0x000000ff
        /*049c*/ 	.word	0x000000e8
        /*04a0*/ 	.short	0x0100
        /*04a2*/ 	.byte	0x08
	.zero		1


	//   ....[59]....
        /*04a4*/ 	.word	0x000009c0
        /*04a8*/ 	.word	0x000000ff
        /*04ac*/ 	.word	0x00000328
        /*04b0*/ 	.short	0x0100
        /*04b2*/ 	.byte	0x08
	.zero		1


	//   ....[60]....
        /*04b4*/ 	.word	0x000009d0
        /*04b8*/ 	.word	0x000000ff
        /*04bc*/ 	.word	0x000000f0
        /*04c0*/ 	.short	0x0100
        /*04c2*/ 	.byte	0x08
	.zero		1


	//   ....[61]....
        /*04c4*/ 	.word	0x000009e0
        /*04c8*/ 	.word	0x000000ff
        /*04cc*/ 	.word	0x00000330
        /*04d0*/ 	.short	0x0100
        /*04d2*/ 	.byte	0x08
	.zero		1


	//   ....[62]....
        /*04d4*/ 	.word	0x000009f0
        /*04d8*/ 	.word	0x000000ff
        /*04dc*/ 	.word	0x000000f8
        /*04e0*/ 	.short	0x0100
        /*04e2*/ 	.byte	0x08
	.zero		1


	//   ....[63]....
        /*04e4*/ 	.word	0x00000a00
        /*04e8*/ 	.word	0x000000ff
        /*04ec*/ 	.word	0x00000338
        /*04f0*/ 	.short	0x0100
        /*04f2*/ 	.byte	0x08
	.zero		1


	//   ....[64]....
        /*04f4*/ 	.word	0x00000a10
        /*04f8*/ 	.word	0x000000ff
        /*04fc*/ 	.word	0x00000100
        /*0500*/ 	.short	0x0100
        /*0502*/ 	.byte	0x08
	.zero		1


	//   ....[65]....
        /*0504*/ 	.word	0x00000a20
        /*0508*/ 	.word	0x000000ff
        /*050c*/ 	.word	0x00000340
        /*0510*/ 	.short	0x0100
        /*0512*/ 	.byte	0x08
	.zero		1


	//   ....[66]....
        /*0514*/ 	.word	0x00000a30
        /*0518*/ 	.word	0x000000ff
        /*051c*/ 	.word	0x00000108
        /*0520*/ 	.short	0x0100
        /*0522*/ 	.byte	0x08
	.zero		1


	//   ....[67]....
        /*0524*/ 	.word	0x00000a40
        /*0528*/ 	.word	0x000000ff
        /*052c*/ 	.word	0x00000348
        /*0530*/ 	.short	0x0100
        /*0532*/ 	.byte	0x08
	.zero		1


	//   ....[68]....
        /*0534*/ 	.word	0x00000a50
        /*0538*/ 	.word	0x000000ff
        /*053c*/ 	.word	0x00000110
        /*0540*/ 	.short	0x0100
        /*0542*/ 	.byte	0x08
	.zero		1


	//   ....[69]....
        /*0544*/ 	.word	0x00000a60
        /*0548*/ 	.word	0x000000ff
        /*054c*/ 	.word	0x00000350
        /*0550*/ 	.short	0x0100
        /*0552*/ 	.byte	0x08
	.zero		1


	//   ....[70]....
        /*0554*/ 	.word	0x00000a70
        /*0558*/ 	.word	0x000000ff
        /*055c*/ 	.word	0x00000118
        /*0560*/ 	.short	0x0100
        /*0562*/ 	.byte	0x08
	.zero		1


	//   ....[71]....
        /*0564*/ 	.word	0x00000a80
        /*0568*/ 	.word	0x000000ff
        /*056c*/ 	.word	0x00000358
        /*0570*/ 	.short	0x0100
        /*0572*/ 	.byte	0x08
	.zero		1


	//   ....[72]....
        /*0574*/ 	.word	0x00000a90
        /*0578*/ 	.word	0x000000ff
        /*057c*/ 	.word	0x00000120
        /*0580*/ 	.short	0x0100
        /*0582*/ 	.byte	0x08
	.zero		1


	//   ....[73]....
        /*0584*/ 	.word	0x00000aa0
        /*0588*/ 	.word	0x000000ff
        /*058c*/ 	.word	0x00000360
        /*0590*/ 	.short	0x0100
        /*0592*/ 	.byte	0x08
	.zero		1


	//   ....[74]....
        /*0594*/ 	.word	0x00000ab0
        /*0598*/ 	.word	0x000000ff
        /*059c*/ 	.word	0x00000128
        /*05a0*/ 	.short	0x0100
        /*05a2*/ 	.byte	0x08
	.zero		1


	//   ....[75]....
        /*05a4*/ 	.word	0x00000ac0
        /*05a8*/ 	.word	0x000000ff
        /*05ac*/ 	.word	0x00000368
        /*05b0*/ 	.short	0x0100
        /*05b2*/ 	.byte	0x08
	.zero		1


	//   ....[76]....
        /*05b4*/ 	.word	0x00000ad0
        /*05b8*/ 	.word	0x000000ff
        /*05bc*/ 	.word	0x00000130
        /*05c0*/ 	.short	0x0100
        /*05c2*/ 	.byte	0x08
	.zero		1


	//   ....[77]....
        /*05c4*/ 	.word	0x00000ae0
        /*05c8*/ 	.word	0x000000ff
        /*05cc*/ 	.word	0x00000370
        /*05d0*/ 	.short	0x0100
        /*05d2*/ 	.byte	0x08
	.zero		1


	//   ....[78]....
        /*05d4*/ 	.word	0x00000af0
        /*05d8*/ 	.word	0x000000ff
        /*05dc*/ 	.word	0x00000138
        /*05e0*/ 	.short	0x0100
        /*05e2*/ 	.byte	0x08
	.zero		1


	//   ....[79]....
        /*05e4*/ 	.word	0x00000b00
        /*05e8*/ 	.word	0x000000ff
        /*05ec*/ 	.word	0x00000378
        /*05f0*/ 	.short	0x0100
        /*05f2*/ 	.byte	0x08
	.zero		1


	//   ....[80]....
        /*05f4*/ 	.word	0x00000b10
        /*05f8*/ 	.word	0x000000ff
        /*05fc*/ 	.word	0x00000140
        /*0600*/ 	.short	0x0100
        /*0602*/ 	.byte	0x08
	.zero		1


	//   ....[81]....
        /*0604*/ 	.word	0x00000b20
        /*0608*/ 	.word	0x000000ff
        /*060c*/ 	.word	0x00000380
        /*0610*/ 	.short	0x0100
        /*0612*/ 	.byte	0x08
	.zero		1


	//   ....[82]....
        /*0614*/ 	.word	0x00000b30
        /*0618*/ 	.word	0x000000ff
        /*061c*/ 	.word	0x00000148
        /*0620*/ 	.short	0x0100
        /*0622*/ 	.byte	0x08
	.zero		1


	//   ....[83]....
        /*0624*/ 	.word	0x00000b40
        /*0628*/ 	.word	0x000000ff
        /*062c*/ 	.word	0x00000388
        /*0630*/ 	.short	0x0100
        /*0632*/ 	.byte	0x08
	.zero		1


	//   ....[84]....
        /*0634*/ 	.word	0x00000b50
        /*0638*/ 	.word	0x000000ff
        /*063c*/ 	.word	0x00000150
        /*0640*/ 	.short	0x0100
        /*0642*/ 	.byte	0x08
	.zero		1


	//   ....[85]....
        /*0644*/ 	.word	0x00000b60
        /*0648*/ 	.word	0x000000ff
        /*064c*/ 	.word	0x00000390
        /*0650*/ 	.short	0x0100
        /*0652*/ 	.byte	0x08
	.zero		1


	//   ....[86]....
        /*0654*/ 	.word	0x00000b70
        /*0658*/ 	.word	0x000000ff
        /*065c*/ 	.word	0x00000158
        /*0660*/ 	.short	0x0100
        /*0662*/ 	.byte	0x08
	.zero		1


	//   ....[87]....
        /*0664*/ 	.word	0x00000b80
        /*0668*/ 	.word	0x000000ff
        /*066c*/ 	.word	0x00000398
        /*0670*/ 	.short	0x0100
        /*0672*/ 	.byte	0x08
	.zero		1


	//   ....[88]....
        /*0674*/ 	.word	0x00000b90
        /*0678*/ 	.word	0x000000ff
        /*067c*/ 	.word	0x00000160
        /*0680*/ 	.short	0x0100
        /*0682*/ 	.byte	0x08
	.zero		1


	//   ....[89]....
        /*0684*/ 	.word	0x00000ba0
        /*0688*/ 	.word	0x000000ff
        /*068c*/ 	.word	0x000003a0
        /*0690*/ 	.short	0x0100
        /*0692*/ 	.byte	0x08
	.zero		1


	//   ....[90]....
        /*0694*/ 	.word	0x00000bb0
        /*0698*/ 	.word	0x000000ff
        /*069c*/ 	.word	0x00000168
        /*06a0*/ 	.short	0x0100
        /*06a2*/ 	.byte	0x08
	.zero		1


	//   ....[91]....
        /*06a4*/ 	.word	0x00000bc0
        /*06a8*/ 	.word	0x000000ff
        /*06ac*/ 	.word	0x000003a8
        /*06b0*/ 	.short	0x0100
        /*06b2*/ 	.byte	0x08
	.zero		1


	//   ....[92]....
        /*06b4*/ 	.word	0x00000bd0
        /*06b8*/ 	.word	0x000000ff
        /*06bc*/ 	.word	0x00000170
        /*06c0*/ 	.short	0x0100
        /*06c2*/ 	.byte	0x08
	.zero		1


	//   ....[93]....
        /*06c4*/ 	.word	0x00000be0
        /*06c8*/ 	.word	0x000000ff
        /*06cc*/ 	.word	0x000003b0
        /*06d0*/ 	.short	0x0100
        /*06d2*/ 	.byte	0x08
	.zero		1


	//   ....[94]....
        /*06d4*/ 	.word	0x00000bf0
        /*06d8*/ 	.word	0x000000ff
        /*06dc*/ 	.word	0x00000178
        /*06e0*/ 	.short	0x0100
        /*06e2*/ 	.byte	0x08
	.zero		1


	//   ....[95]....
        /*06e4*/ 	.word	0x00000c00
        /*06e8*/ 	.word	0x000000ff
        /*06ec*/ 	.word	0x000003b8
        /*06f0*/ 	.short	0x0100
        /*06f2*/ 	.byte	0x08
	.zero		1


	//   ....[96]....
        /*06f4*/ 	.word	0x00000c10
        /*06f8*/ 	.word	0x000000ff
        /*06fc*/ 	.word	0x00000180
        /*0700*/ 	.short	0x0100
        /*0702*/ 	.byte	0x08
	.zero		1


	//   ....[97]....
        /*0704*/ 	.word	0x00000c20
        /*0708*/ 	.word	0x000000ff
        /*070c*/ 	.word	0x000003c0
        /*0710*/ 	.short	0x0100
        /*0712*/ 	.byte	0x08
	.zero		1


	//   ....[98]....
        /*0714*/ 	.word	0x00000c30
        /*0718*/ 	.word	0x000000ff
        /*071c*/ 	.word	0x00000188
        /*0720*/ 	.short	0x0100
        /*0722*/ 	.byte	0x08
	.zero		1


	//   ....[99]....
        /*0724*/ 	.word	0x00000c40
        /*0728*/ 	.word	0x000000ff
        /*072c*/ 	.word	0x000003c8
        /*0730*/ 	.short	0x0100
        /*0732*/ 	.byte	0x08
	.zero		1


	//   ....[100]....
        /*0734*/ 	.word	0x00000c50
        /*0738*/ 	.word	0x000000ff
        /*073c*/ 	.word	0x00000190
        /*0740*/ 	.short	0x0100
        /*0742*/ 	.byte	0x08
	.zero		1


	//   ....[101]....
        /*0744*/ 	.word	0x00000c60
        /*0748*/ 	.word	0x000000ff
        /*074c*/ 	.word	0x000003d0
        /*0750*/ 	.short	0x0100
        /*0752*/ 	.byte	0x08
	.zero		1


	//   ....[102]....
        /*0754*/ 	.word	0x00000c70
        /*0758*/ 	.word	0x000000ff
        /*075c*/ 	.word	0x00000198
        /*0760*/ 	.short	0x0100
        /*0762*/ 	.byte	0x08
	.zero		1


	//   ....[103]....
        /*0764*/ 	.word	0x00000c80
        /*0768*/ 	.word	0x000000ff
        /*076c*/ 	.word	0x000003d8
        /*0770*/ 	.short	0x0100
        /*0772*/ 	.byte	0x08
	.zero		1


	//   ....[104]....
        /*0774*/ 	.word	0x00000c90
        /*0778*/ 	.word	0x000000ff
        /*077c*/ 	.word	0x000001a0
        /*0780*/ 	.short	0x0100
        /*0782*/ 	.byte	0x08
	.zero		1


	//   ....[105]....
        /*0784*/ 	.word	0x00000ca0
        /*0788*/ 	.word	0x000000ff
        /*078c*/ 	.word	0x000003e0
        /*0790*/ 	.short	0x0100
        /*0792*/ 	.byte	0x08
	.zero		1


	//   ....[106]....
        /*0794*/ 	.word	0x00000cb0
        /*0798*/ 	.word	0x000000ff
        /*079c*/ 	.word	0x000001a8
        /*07a0*/ 	.short	0x0100
        /*07a2*/ 	.byte	0x08
	.zero		1


	//   ....[107]....
        /*07a4*/ 	.word	0x00000cc0
        /*07a8*/ 	.word	0x000000ff
        /*07ac*/ 	.word	0x000003e8
        /*07b0*/ 	.short	0x0100
        /*07b2*/ 	.byte	0x08
	.zero		1


	//   ....[108]....
        /*07b4*/ 	.word	0x00000cd0
        /*07b8*/ 	.word	0x000000ff
        /*07bc*/ 	.word	0x000001b0
        /*07c0*/ 	.short	0x0100
        /*07c2*/ 	.byte	0x08
	.zero		1


	//   ....[109]....
        /*07c4*/ 	.word	0x00000ce0
        /*07c8*/ 	.word	0x000000ff
        /*07cc*/ 	.word	0x000003f0
        /*07d0*/ 	.short	0x0100
        /*07d2*/ 	.byte	0x08
	.zero		1


	//   ....[110]....
        /*07d4*/ 	.word	0x00000cf0
        /*07d8*/ 	.word	0x000000ff
        /*07dc*/ 	.word	0x000001b8
        /*07e0*/ 	.short	0x0100
        /*07e2*/ 	.byte	0x08
	.zero		1


	//   ....[111]....
        /*07e4*/ 	.word	0x00000d00
        /*07e8*/ 	.word	0x000000ff
        /*07ec*/ 	.word	0x000003f8
        /*07f0*/ 	.short	0x0100
        /*07f2*/ 	.byte	0x08
	.zero		1


	//   ....[112]....
        /*07f4*/ 	.word	0x00000d10
        /*07f8*/ 	.word	0x000000ff
        /*07fc*/ 	.word	0x000001c0
        /*0800*/ 	.short	0x0100
        /*0802*/ 	.byte	0x08
	.zero		1


	//   ....[113]....
        /*0804*/ 	.word	0x00000d20
        /*0808*/ 	.word	0x000000ff
        /*080c*/ 	.word	0x00000400
        /*0810*/ 	.short	0x0100
        /*0812*/ 	.byte	0x08
	.zero		1


	//   ....[114]....
        /*0814*/ 	.word	0x00000d30
        /*0818*/ 	.word	0x000000ff
        /*081c*/ 	.word	0x000001c8
        /*0820*/ 	.short	0x0100
        /*0822*/ 	.byte	0x08
	.zero		1


	//   ....[115]....
        /*0824*/ 	.word	0x00000d40
        /*0828*/ 	.word	0x000000ff
        /*082c*/ 	.word	0x00000408
        /*0830*/ 	.short	0x0100
        /*0832*/ 	.byte	0x08
	.zero		1


	//   ....[116]....
        /*0834*/ 	.word	0x00000d50
        /*0838*/ 	.word	0x000000ff
        /*083c*/ 	.word	0x000001d0
        /*0840*/ 	.short	0x0100
        /*0842*/ 	.byte	0x08
	.zero		1


	//   ....[117]....
        /*0844*/ 	.word	0x00000d60
        /*0848*/ 	.word	0x000000ff
        /*084c*/ 	.word	0x00000410
        /*0850*/ 	.short	0x0100
        /*0852*/ 	.byte	0x08
	.zero		1


	//   ....[118]....
        /*0854*/ 	.word	0x00000d70
        /*0858*/ 	.word	0x000000ff
        /*085c*/ 	.word	0x000001d8
        /*0860*/ 	.short	0x0100
        /*0862*/ 	.byte	0x08
	.zero		1


	//   ....[119]....
        /*0864*/ 	.word	0x00000d80
        /*0868*/ 	.word	0x000000ff
        /*086c*/ 	.word	0x00000418
        /*0870*/ 	.short	0x0100
        /*0872*/ 	.byte	0x08
	.zero		1


	//   ....[120]....
        /*0874*/ 	.word	0x00000d90
        /*0878*/ 	.word	0x000000ff
        /*087c*/ 	.word	0x000001e0
        /*0880*/ 	.short	0x0100
        /*0882*/ 	.byte	0x08
	.zero		1


	//   ....[121]....
        /*0884*/ 	.word	0x00000da0
        /*0888*/ 	.word	0x000000ff
        /*088c*/ 	.word	0x00000420
        /*0890*/ 	.short	0x0100
        /*0892*/ 	.byte	0x08
	.zero		1


	//   ....[122]....
        /*0894*/ 	.word	0x00000db0
        /*0898*/ 	.word	0x000000ff
        /*089c*/ 	.word	0x000001e8
        /*08a0*/ 	.short	0x0100
        /*08a2*/ 	.byte	0x08
	.zero		1


	//   ....[123]....
        /*08a4*/ 	.word	0x00000dc0
        /*08a8*/ 	.word	0x000000ff
        /*08ac*/ 	.word	0x00000428
        /*08b0*/ 	.short	0x0100
        /*08b2*/ 	.byte	0x08
	.zero		1


	//   ....[124]....
        /*08b4*/ 	.word	0x00000dd0
        /*08b8*/ 	.word	0x000000ff
        /*08bc*/ 	.word	0x000001f0
        /*08c0*/ 	.short	0x0100
        /*08c2*/ 	.byte	0x08
	.zero		1


	//   ....[125]....
        /*08c4*/ 	.word	0x00000de0
        /*08c8*/ 	.word	0x000000ff
        /*08cc*/ 	.word	0x00000430
        /*08d0*/ 	.short	0x0100
        /*08d2*/ 	.byte	0x08
	.zero		1


	//   ....[126]....
        /*08d4*/ 	.word	0x00000df0
        /*08d8*/ 	.word	0x000000ff
        /*08dc*/ 	.word	0x000001f8
        /*08e0*/ 	.short	0x0100
        /*08e2*/ 	.byte	0x08
	.zero		1


	//   ....[127]....
        /*08e4*/ 	.word	0x00000e00
        /*08e8*/ 	.word	0x000000ff
        /*08ec*/ 	.word	0x00000438
        /*08f0*/ 	.short	0x0100
        /*08f2*/ 	.byte	0x08
	.zero		1


	//   ....[128]....
        /*08f4*/ 	.word	0x00000e10
        /*08f8*/ 	.word	0x000000ff
        /*08fc*/ 	.word	0x00000200
        /*0900*/ 	.short	0x0100
        /*0902*/ 	.byte	0x08
	.zero		1


	//   ....[129]....
        /*0904*/ 	.word	0x00000e20
        /*0908*/ 	.word	0x000000ff
        /*090c*/ 	.word	0x00000440
        /*0910*/ 	.short	0x0100
        /*0912*/ 	.byte	0x08
	.zero		1


	//   ....[130]....
        /*0914*/ 	.word	0x00000e30
        /*0918*/ 	.word	0x000000ff
        /*091c*/ 	.word	0x00000208
        /*0920*/ 	.short	0x0100
        /*0922*/ 	.byte	0x08
	.zero		1


	//   ....[131]....
        /*0924*/ 	.word	0x00000e40
        /*0928*/ 	.word	0x000000ff
        /*092c*/ 	.word	0x00000448
        /*0930*/ 	.short	0x0100
        /*0932*/ 	.byte	0x08
	.zero		1


	//   ....[132]....
        /*0934*/ 	.word	0x00000e50
        /*0938*/ 	.word	0x000000ff
        /*093c*/ 	.word	0x00000210
        /*0940*/ 	.short	0x0100
        /*0942*/ 	.byte	0x08
	.zero		1


	//   ....[133]....
        /*0944*/ 	.word	0x00000e60
        /*0948*/ 	.word	0x000000ff
        /*094c*/ 	.word	0x00000450
        /*0950*/ 	.short	0x0100
        /*0952*/ 	.byte	0x08
	.zero		1


	//   ....[134]....
        /*0954*/ 	.word	0x00000e70
        /*0958*/ 	.word	0x000000ff
        /*095c*/ 	.word	0x00000218
        /*0960*/ 	.short	0x0100
        /*0962*/ 	.byte	0x08
	.zero		1


	//   ....[135]....
        /*0964*/ 	.word	0x00000e80
        /*0968*/ 	.word	0x000000ff
        /*096c*/ 	.word	0x00000458
        /*0970*/ 	.short	0x0100
        /*0972*/ 	.byte	0x08
	.zero		1


	//   ....[136]....
        /*0974*/ 	.word	0x00000e90
        /*0978*/ 	.word	0x000000ff
        /*097c*/ 	.word	0x00000220
        /*0980*/ 	.short	0x0100
        /*0982*/ 	.byte	0x08
	.zero		1


	//   ....[137]....
        /*0984*/ 	.word	0x00000ea0
        /*0988*/ 	.word	0x000000ff
        /*098c*/ 	.word	0x00000460
        /*0990*/ 	.short	0x0100
        /*0992*/ 	.byte	0x08
	.zero		1


	//   ....[138]....
        /*0994*/ 	.word	0x00000eb0
        /*0998*/ 	.word	0x000000ff
        /*099c*/ 	.word	0x00000228
        /*09a0*/ 	.short	0x0100
        /*09a2*/ 	.byte	0x08
	.zero		1


	//   ....[139]....
        /*09a4*/ 	.word	0x00000ec0
        /*09a8*/ 	.word	0x000000ff
        /*09ac*/ 	.word	0x00000468
        /*09b0*/ 	.short	0x0100
        /*09b2*/ 	.byte	0x08
	.zero		1


	//   ....[140]....
        /*09b4*/ 	.word	0x00000ed0
        /*09b8*/ 	.word	0x000000ff
        /*09bc*/ 	.word	0x00000230
        /*09c0*/ 	.short	0x0100
        /*09c2*/ 	.byte	0x08
	.zero		1


	//   ....[141]....
        /*09c4*/ 	.word	0x00000ee0
        /*09c8*/ 	.word	0x000000ff
        /*09cc*/ 	.word	0x00000470
        /*09d0*/ 	.short	0x0100
        /*09d2*/ 	.byte	0x08
	.zero		1


	//   ....[142]....
        /*09d4*/ 	.word	0x00000ef0
        /*09d8*/ 	.word	0x000000ff
        /*09dc*/ 	.word	0x00000238
        /*09e0*/ 	.short	0x0100
        /*09e2*/ 	.byte	0x08
	.zero		1


	//   ....[143]....
        /*09e4*/ 	.word	0x00000f00
        /*09e8*/ 	.word	0x000000ff
        /*09ec*/ 	.word	0x00000478
        /*09f0*/ 	.short	0x0100
        /*09f2*/ 	.byte	0x08
	.zero		1


	//   ....[144]....
        /*09f4*/ 	.word	0x00001030
        /*09f8*/ 	.word	0x000000ff
        /*09fc*/ 	.word	0x00000480
        /*0a00*/ 	.short	0x0100
        /*0a02*/ 	.byte	0x09
	.zero		1


	//   ....[145]....
        /*0a04*/ 	.word	0x00001040
        /*0a08*/ 	.word	0x000000ff
        /*0a0c*/ 	.word	0x00000488
        /*0a10*/ 	.short	0x0100
        /*0a12*/ 	.byte	0x09
	.zero		1


	//   ....[146]....
        /*0a14*/ 	.word	0x00001120
        /*0a18*/ 	.word	0x000000ff
        /*0a1c*/ 	.word	0x00000490
        /*0a20*/ 	.short	0x0100
        /*0a22*/ 	.byte	0x08
	.zero		1


	//   ....[147]....
        /*0a24*/ 	.word	0x00001130
        /*0a28*/ 	.word	0x000000ff
        /*0a2c*/ 	.word	0x00000498
        /*0a30*/ 	.short	0x0100
        /*0a32*/ 	.byte	0x08
	.zero		1


	//   ....[148]....
        /*0a34*/ 	.word	0x00001260
        /*0a38*/ 	.word	0x000000ff
        /*0a3c*/ 	.word	0x000004a0
        /*0a40*/ 	.short	0x0100
        /*0a42*/ 	.byte	0x08
	.zero		1


	//   ....[149]....
        /*0a44*/ 	.word	0x00001270
        /*0a48*/ 	.word	0x000000ff
        /*0a4c*/ 	.word	0x000004b0
        /*0a50*/ 	.short	0x0100
        /*0a52*/ 	.byte	0x08
	.zero		1


	//   ....[150]....
        /*0a54*/ 	.word	0x00001280
        /*0a58*/ 	.word	0x000000ff
        /*0a5c*/ 	.word	0x000004a8
        /*0a60*/ 	.short	0x0100
        /*0a62*/ 	.byte	0x08
	.zero		1


	//   ....[151]....
        /*0a64*/ 	.word	0x00001290
        /*0a68*/ 	.word	0x000000ff
        /*0a6c*/ 	.word	0x000004b8
        /*0a70*/ 	.short	0x0100
        /*0a72*/ 	.byte	0x08
	.zero		1


	//   ....[152]....
        /*0a74*/ 	.word	0x000013b0
        /*0a78*/ 	.word	0x000000ff
        /*0a7c*/ 	.word	0x000004c0
        /*0a80*/ 	.short	0x0100
        /*0a82*/ 	.byte	0x09
	.zero		1


	//   ....[153]....
        /*0a84*/ 	.word	0x000013c0
        /*0a88*/ 	.word	0x000000ff
        /*0a8c*/ 	.word	0x000004e0
        /*0a90*/ 	.short	0x0100
        /*0a92*/ 	.byte	0x09
	.zero		1


	//   ....[154]....
        /*0a94*/ 	.word	0x000013d0
        /*0a98*/ 	.word	0x000000ff
        /*0a9c*/ 	.word	0x000004c8
        /*0aa0*/ 	.short	0x0100
        /*0aa2*/ 	.byte	0x09
	.zero		1


	//   ....[155]....
        /*0aa4*/ 	.word	0x000013e0
        /*0aa8*/ 	.word	0x000000ff
        /*0aac*/ 	.word	0x000004e8
        /*0ab0*/ 	.short	0x0100
        /*0ab2*/ 	.byte	0x09
	.zero		1


	//   ....[156]....
        /*0ab4*/ 	.word	0x000013f0
        /*0ab8*/ 	.word	0x000000ff
        /*0abc*/ 	.word	0x000004d0
        /*0ac0*/ 	.short	0x0100
        /*0ac2*/ 	.byte	0x09
	.zero		1


	//   ....[157]....
        /*0ac4*/ 	.word	0x00001400
        /*0ac8*/ 	.word	0x000000ff
        /*0acc*/ 	.word	0x000004f0
        /*0ad0*/ 	.short	0x0100
        /*0ad2*/ 	.byte	0x09
	.zero		1


	//   ....[158]....
        /*0ad4*/ 	.word	0x00001410
        /*0ad8*/ 	.word	0x000000ff
        /*0adc*/ 	.word	0x000004d8
        /*0ae0*/ 	.short	0x0100
        /*0ae2*/ 	.byte	0x09
	.zero		1


	//   ....[159]....
        /*0ae4*/ 	.word	0x00001420
        /*0ae8*/ 	.word	0x000000ff
        /*0aec*/ 	.word	0x000004f8
        /*0af0*/ 	.short	0x0100
        /*0af2*/ 	.byte	0x09
	.zero		1


	//   ....[160]....
        /*0af4*/ 	.word	0x00001510
        /*0af8*/ 	.word	0x000000ff
        /*0afc*/ 	.word	0x00000500
        /*0b00*/ 	.short	0x0100
        /*0b02*/ 	.byte	0x08
	.zero		1


	//   ....[161]....
        /*0b04*/ 	.word	0x00001520
        /*0b08*/ 	.word	0x000000ff
        /*0b0c*/ 	.word	0x00000510
        /*0b10*/ 	.short	0x0100
        /*0b12*/ 	.byte	0x08
	.zero		1


	//   ....[162]....
        /*0b14*/ 	.word	0x00001530
        /*0b18*/ 	.word	0x000000ff
        /*0b1c*/ 	.word	0x00000508
        /*0b20*/ 	.short	0x0100
        /*0b22*/ 	.byte	0x08
	.zero		1


	//   ....[163]....
        /*0b24*/ 	.word	0x00001540
        /*0b28*/ 	.word	0x000000ff
        /*0b2c*/ 	.word	0x00000518
        /*0b30*/ 	.short	0x0100
        /*0b32*/ 	.byte	0x08
	.zero		1


	//   ....[164]....
        /*0b34*/ 	.word	0x00001630
        /*0b38*/ 	.word	0x000000ff
        /*0b3c*/ 	.word	0x00000520
        /*0b40*/ 	.short	0x0100
        /*0b42*/ 	.byte	0x06
	.zero		1


	//   ....[165]....
        /*0b44*/ 	.word	0x00002040
        /*0b48*/ 	.word	0x00000003
        /*0b4c*/ 	.word	0x00000510
        /*0b50*/ 	.short	0x010a
        /*0b52*/ 	.byte	0xff
	.zero		1


	//   ....[166]....
        /*0b54*/ 	.word	0x00002070
        /*0b58*/ 	.word	0x00000003
        /*0b5c*/ 	.word	0x00000500
        /*0b60*/ 	.short	0x0101
        /*0b62*/ 	.byte	0xff
	.zero		1


	//   ....[167]....
        /*0b64*/ 	.word	0x00002170
        /*0b68*/ 	.word	0x000000ff
        /*0b6c*/ 	.word	0x00000240
        /*0b70*/ 	.short	0x010a
        /*0b72*/ 	.byte	0x08
	.zero		1


	//   ....[168]....
        /*0b74*/ 	.word	0x00002240
        /*0b78*/ 	.word	0x000000ff
        /*0b7c*/ 	.word	0x00000240
        /*0b80*/ 	.short	0x010a
        /*0b82*/ 	.byte	0x21
	.zero		1


	//   ....[169]....
        /*0b84*/ 	.word	0x000023f0
        /*0b88*/ 	.word	0x000000ff
        /*0b8c*/ 	.word	0x00000240
        /*0b90*/ 	.short	0x010a
        /*0b92*/ 	.byte	0x08
	.zero		1


	//   ....[170]....
        /*0b94*/ 	.word	0x000024f0
        /*0b98*/ 	.word	0x000000ff
        /*0b9c*/ 	.word	0x00000498
        /*0ba0*/ 	.short	0x0101
        /*0ba2*/ 	.byte	0x04
	.zero		1


	//   ....[171]....
        /*0ba4*/ 	.word	0x00002510
        /*0ba8*/ 	.word	0x000000ff
        /*0bac*/ 	.word	0x00000240
        /*0bb0*/ 	.short	0x010a
        /*0bb2*/ 	.byte	0x08
	.zero		1


	//   ....[172]....
        /*0bb4*/ 	.word	0x00002590
        /*0bb8*/ 	.word	0x000000ff
        /*0bbc*/ 	.word	0x00000240
        /*0bc0*/ 	.short	0x010a
        /*0bc2*/ 	.byte	0x11
	.zero		1


	//   ....[173]....
        /*0bc4*/ 	.word	0x00002720
        /*0bc8*/ 	.word	0x000000ff
        /*0bcc*/ 	.word	0x00000240
        /*0bd0*/ 	.short	0x010a
        /*0bd2*/ 	.byte	0x08
	.zero		1


	//   ....[174]....
        /*0bd4*/ 	.word	0x00002870
        /*0bd8*/ 	.word	0x00000002
        /*0bdc*/ 	.word	0x000004a0
        /*0be0*/ 	.short	0x010a
        /*0be2*/ 	.byte	0xff
	.zero		1


	//   ....[175]....
        /*0be4*/ 	.word	0x00002930
        /*0be8*/ 	.word	0x00000002
        /*0bec*/ 	.word	0x00000000
        /*0bf0*/ 	.short	0x0101
        /*0bf2*/ 	.byte	0xff
	.zero		1


	//   ....[176]....
        /*0bf4*/ 	.word	0x00002e90
        /*0bf8*/ 	.word	0x000000ff
        /*0bfc*/ 	.word	0x00000000
        /*0c00*/ 	.short	0x010a
        /*0c02*/ 	.byte	0x05
	.zero		1


	//   ....[177]....
        /*0c04*/ 	.word	0x00002f20
        /*0c08*/ 	.word	0x000000ff
        /*0c0c*/ 	.word	0x00000000
        /*0c10*/ 	.short	0x010a
        /*0c12*/ 	.byte	0x05
	.zero		1


	//   ....[178]....
        /*0c14*/ 	.word	0x00002fb0
        /*0c18*/ 	.word	0x000000ff
        /*0c1c*/ 	.word	0x00000000
        /*0c20*/ 	.short	0x010a
        /*0c22*/ 	.byte	0x05
	.zero		1


	//   ....[179]....
        /*0c24*/ 	.word	0x00003040
        /*0c28*/ 	.word	0x000000ff
        /*0c2c*/ 	.word	0x00000000
        /*0c30*/ 	.short	0x010a
        /*0c32*/ 	.byte	0x05
	.zero		1


	//   ....[180]....
        /*0c34*/ 	.word	0x000030d0
        /*0c38*/ 	.word	0x000000ff
        /*0c3c*/ 	.word	0x00000000
        /*0c40*/ 	.short	0x010a
        /*0c42*/ 	.byte	0x05
	.zero		1


	//   ....[181]....
        /*0c44*/ 	.word	0x00003160
        /*0c48*/ 	.word	0x000000ff
        /*0c4c*/ 	.word	0x00000000
        /*0c50*/ 	.short	0x010a
        /*0c52*/ 	.byte	0x05
	.zero		1


	//   ....[182]....
        /*0c54*/ 	.word	0x000031f0
        /*0c58*/ 	.word	0x000000ff
        /*0c5c*/ 	.word	0x00000000
        /*0c60*/ 	.short	0x010a
        /*0c62*/ 	.byte	0x05
	.zero		1


	//   ....[183]....
        /*0c64*/ 	.word	0x00003280
        /*0c68*/ 	.word	0x000000ff
        /*0c6c*/ 	.word	0x00000000
        /*0c70*/ 	.short	0x010a
        /*0c72*/ 	.byte	0x05
	.zero		1


	//   ....[184]....
        /*0c74*/ 	.word	0x00003310
        /*0c78*/ 	.word	0x000000ff
        /*0c7c*/ 	.word	0x00000000
        /*0c80*/ 	.short	0x010a
        /*0c82*/ 	.byte	0x05
	.zero		1


	//   ....[185]....
        /*0c84*/ 	.word	0x000033a0
        /*0c88*/ 	.word	0x000000ff
        /*0c8c*/ 	.word	0x00000000
        /*0c90*/ 	.short	0x010a
        /*0c92*/ 	.byte	0x05
	.zero		1


	//   ....[186]....
        /*0c94*/ 	.word	0x00003430
        /*0c98*/ 	.word	0x000000ff
        /*0c9c*/ 	.word	0x00000000
        /*0ca0*/ 	.short	0x010a
        /*0ca2*/ 	.byte	0x05
	.zero		1


	//   ....[187]....
        /*0ca4*/ 	.word	0x000034c0
        /*0ca8*/ 	.word	0x000000ff
        /*0cac*/ 	.word	0x00000000
        /*0cb0*/ 	.short	0x010a
        /*0cb2*/ 	.byte	0x05
	.zero		1


	//   ....[188]....
        /*0cb4*/ 	.word	0x00003550
        /*0cb8*/ 	.word	0x000000ff
        /*0cbc*/ 	.word	0x00000000
        /*0cc0*/ 	.short	0x010a
        /*0cc2*/ 	.byte	0x05
	.zero		1


	//   ....[189]....
        /*0cc4*/ 	.word	0x000035e0
        /*0cc8*/ 	.word	0x000000ff
        /*0ccc*/ 	.word	0x00000000
        /*0cd0*/ 	.short	0x010a
        /*0cd2*/ 	.byte	0x05
	.zero		1


	//   ....[190]....
        /*0cd4*/ 	.word	0x00003670
        /*0cd8*/ 	.word	0x000000ff
        /*0cdc*/ 	.word	0x00000000
        /*0ce0*/ 	.short	0x010a
        /*0ce2*/ 	.byte	0x05
	.zero		1


	//   ....[191]....
        /*0ce4*/ 	.word	0x00003700
        /*0ce8*/ 	.word	0x000000ff
        /*0cec*/ 	.word	0x00000000
        /*0cf0*/ 	.short	0x010a
        /*0cf2*/ 	.byte	0x05
	.zero		1


	//   ....[192]....
        /*0cf4*/ 	.word	0x00003790
        /*0cf8*/ 	.word	0x000000ff
        /*0cfc*/ 	.word	0x00000000
        /*0d00*/ 	.short	0x010a
        /*0d02*/ 	.byte	0x05
	.zero		1


	//   ....[193]....
        /*0d04*/ 	.word	0x00003820
        /*0d08*/ 	.word	0x000000ff
        /*0d0c*/ 	.word	0x00000000
        /*0d10*/ 	.short	0x010a
        /*0d12*/ 	.byte	0x05
	.zero		1


	//   ....[194]....
        /*0d14*/ 	.word	0x000038b0
        /*0d18*/ 	.word	0x000000ff
        /*0d1c*/ 	.word	0x00000000
        /*0d20*/ 	.short	0x010a
        /*0d22*/ 	.byte	0x05
	.zero		1


	//   ....[195]....
        /*0d24*/ 	.word	0x00003940
        /*0d28*/ 	.word	0x000000ff
        /*0d2c*/ 	.word	0x00000000
        /*0d30*/ 	.short	0x010a
        /*0d32*/ 	.byte	0x05
	.zero		1


	//   ....[196]....
        /*0d34*/ 	.word	0x000039d0
        /*0d38*/ 	.word	0x000000ff
        /*0d3c*/ 	.word	0x00000000
        /*0d40*/ 	.short	0x010a
        /*0d42*/ 	.byte	0x05
	.zero		1


	//   ....[197]....
        /*0d44*/ 	.word	0x00003a60
        /*0d48*/ 	.word	0x000000ff
        /*0d4c*/ 	.word	0x00000000
        /*0d50*/ 	.short	0x010a
        /*0d52*/ 	.byte	0x05
	.zero		1


	//   ....[198]....
        /*0d54*/ 	.word	0x00003af0
        /*0d58*/ 	.word	0x000000ff
        /*0d5c*/ 	.word	0x00000000
        /*0d60*/ 	.short	0x010a
        /*0d62*/ 	.byte	0x05
	.zero		1


	//   ....[199]....
        /*0d64*/ 	.word	0x00003b80
        /*0d68*/ 	.word	0x000000ff
        /*0d6c*/ 	.word	0x00000000
        /*0d70*/ 	.short	0x010a
        /*0d72*/ 	.byte	0x05
	.zero		1


	//   ....[200]....
        /*0d74*/ 	.word	0x00003c10
        /*0d78*/ 	.word	0x000000ff
        /*0d7c*/ 	.word	0x00000000
        /*0d80*/ 	.short	0x010a
        /*0d82*/ 	.byte	0x05
	.zero		1


	//   ....[201]....
        /*0d84*/ 	.word	0x00003ca0
        /*0d88*/ 	.word	0x000000ff
        /*0d8c*/ 	.word	0x00000000
        /*0d90*/ 	.short	0x010a
        /*0d92*/ 	.byte	0x05
	.zero		1


	//   ....[202]....
        /*0d94*/ 	.word	0x00003d30
        /*0d98*/ 	.word	0x000000ff
        /*0d9c*/ 	.word	0x00000000
        /*0da0*/ 	.short	0x010a
        /*0da2*/ 	.byte	0x05
	.zero		1


	//   ....[203]....
        /*0da4*/ 	.word	0x00003dc0
        /*0da8*/ 	.word	0x000000ff
        /*0dac*/ 	.word	0x00000000
        /*0db0*/ 	.short	0x010a
        /*0db2*/ 	.byte	0x05
	.zero		1


	//   ....[204]....
        /*0db4*/ 	.word	0x00003e50
        /*0db8*/ 	.word	0x000000ff
        /*0dbc*/ 	.word	0x00000000
        /*0dc0*/ 	.short	0x010a
        /*0dc2*/ 	.byte	0x05
	.zero		1


	//   ....[205]....
        /*0dc4*/ 	.word	0x00003ee0
        /*0dc8*/ 	.word	0x000000ff
        /*0dcc*/ 	.word	0x00000000
        /*0dd0*/ 	.short	0x010a
        /*0dd2*/ 	.byte	0x05
	.zero		1


	//   ....[206]....
        /*0dd4*/ 	.word	0x00003f70
        /*0dd8*/ 	.word	0x000000ff
        /*0ddc*/ 	.word	0x00000000
        /*0de0*/ 	.short	0x010a
        /*0de2*/ 	.byte	0x05
	.zero		1


	//   ....[207]....
        /*0de4*/ 	.word	0x00004000
        /*0de8*/ 	.word	0x000000ff
        /*0dec*/ 	.word	0x00000000
        /*0df0*/ 	.short	0x010a
        /*0df2*/ 	.byte	0x05
	.zero		1


	//   ....[208]....
        /*0df4*/ 	.word	0x00004090
        /*0df8*/ 	.word	0x000000ff
        /*0dfc*/ 	.word	0x00000000
        /*0e00*/ 	.short	0x010a
        /*0e02*/ 	.byte	0x05
	.zero		1


	//   ....[209]....
        /*0e04*/ 	.word	0x00004120
        /*0e08*/ 	.word	0x000000ff
        /*0e0c*/ 	.word	0x00000000
        /*0e10*/ 	.short	0x010a
        /*0e12*/ 	.byte	0x05
	.zero		1


	//   ....[210]....
        /*0e14*/ 	.word	0x000041b0
        /*0e18*/ 	.word	0x000000ff
        /*0e1c*/ 	.word	0x00000000
        /*0e20*/ 	.short	0x010a
        /*0e22*/ 	.byte	0x05
	.zero		1


	//   ....[211]....
        /*0e24*/ 	.word	0x00004240
        /*0e28*/ 	.word	0x000000ff
        /*0e2c*/ 	.word	0x00000000
        /*0e30*/ 	.short	0x010a
        /*0e32*/ 	.byte	0x05
	.zero		1


	//   ....[212]....
        /*0e34*/ 	.word	0x000042d0
        /*0e38*/ 	.word	0x000000ff
        /*0e3c*/ 	.word	0x00000000
        /*0e40*/ 	.short	0x010a
        /*0e42*/ 	.byte	0x05
	.zero		1


	//   ....[213]....
        /*0e44*/ 	.word	0x00004360
        /*0e48*/ 	.word	0x000000ff
        /*0e4c*/ 	.word	0x00000000
        /*0e50*/ 	.short	0x010a
        /*0e52*/ 	.byte	0x05
	.zero		1


	//   ....[214]....
        /*0e54*/ 	.word	0x000043f0
        /*0e58*/ 	.word	0x000000ff
        /*0e5c*/ 	.word	0x00000000
        /*0e60*/ 	.short	0x010a
        /*0e62*/ 	.byte	0x05
	.zero		1


	//   ....[215]....
        /*0e64*/ 	.word	0x00004480
        /*0e68*/ 	.word	0x000000ff
        /*0e6c*/ 	.word	0x00000000
        /*0e70*/ 	.short	0x010a
        /*0e72*/ 	.byte	0x05
	.zero		1


	//   ....[216]....
        /*0e74*/ 	.word	0x00004510
        /*0e78*/ 	.word	0x000000ff
        /*0e7c*/ 	.word	0x00000000
        /*0e80*/ 	.short	0x010a
        /*0e82*/ 	.byte	0x05
	.zero		1


	//   ....[217]....
        /*0e84*/ 	.word	0x000045a0
        /*0e88*/ 	.word	0x000000ff
        /*0e8c*/ 	.word	0x00000000
        /*0e90*/ 	.short	0x010a
        /*0e92*/ 	.byte	0x05
	.zero		1


	//   ....[218]....
        /*0e94*/ 	.word	0x00004630
        /*0e98*/ 	.word	0x000000ff
        /*0e9c*/ 	.word	0x00000000
        /*0ea0*/ 	.short	0x010a
        /*0ea2*/ 	.byte	0x05
	.zero		1


	//   ....[219]....
        /*0ea4*/ 	.word	0x000046c0
        /*0ea8*/ 	.word	0x000000ff
        /*0eac*/ 	.word	0x00000000
        /*0eb0*/ 	.short	0x010a
        /*0eb2*/ 	.byte	0x05
	.zero		1


	//   ....[220]....
        /*0eb4*/ 	.word	0x00004750
        /*0eb8*/ 	.word	0x000000ff
        /*0ebc*/ 	.word	0x00000000
        /*0ec0*/ 	.short	0x010a
        /*0ec2*/ 	.byte	0x05
	.zero		1


	//   ....[221]....
        /*0ec4*/ 	.word	0x000047e0
        /*0ec8*/ 	.word	0x000000ff
        /*0ecc*/ 	.word	0x00000000
        /*0ed0*/ 	.short	0x010a
        /*0ed2*/ 	.byte	0x05
	.zero		1


	//   ....[222]....
        /*0ed4*/ 	.word	0x00004870
        /*0ed8*/ 	.word	0x000000ff
        /*0edc*/ 	.word	0x00000000
        /*0ee0*/ 	.short	0x010a
        /*0ee2*/ 	.byte	0x05
	.zero		1


	//   ....[223]....
        /*0ee4*/ 	.word	0x00004900
        /*0ee8*/ 	.word	0x000000ff
        /*0eec*/ 	.word	0x00000000
        /*0ef0*/ 	.short	0x010a
        /*0ef2*/ 	.byte	0x05
	.zero		1


	//   ....[224]....
        /*0ef4*/ 	.word	0x00004990
        /*0ef8*/ 	.word	0x000000ff
        /*0efc*/ 	.word	0x00000000
        /*0f00*/ 	.short	0x010a
        /*0f02*/ 	.byte	0x05
	.zero		1


	//   ....[225]....
        /*0f04*/ 	.word	0x00004a20
        /*0f08*/ 	.word	0x000000ff
        /*0f0c*/ 	.word	0x00000000
        /*0f10*/ 	.short	0x010a
        /*0f12*/ 	.byte	0x05
	.zero		1


	//   ....[226]....
        /*0f14*/ 	.word	0x00004ab0
        /*0f18*/ 	.word	0x000000ff
        /*0f1c*/ 	.word	0x00000000
        /*0f20*/ 	.short	0x010a
        /*0f22*/ 	.byte	0x05
	.zero		1


	//   ....[227]....
        /*0f24*/ 	.word	0x00004b40
        /*0f28*/ 	.word	0x000000ff
        /*0f2c*/ 	.word	0x00000000
        /*0f30*/ 	.short	0x010a
        /*0f32*/ 	.byte	0x05
	.zero		1


	//   ....[228]....
        /*0f34*/ 	.word	0x00004bd0
        /*0f38*/ 	.word	0x000000ff
        /*0f3c*/ 	.word	0x00000000
        /*0f40*/ 	.short	0x010a
        /*0f42*/ 	.byte	0x05
	.zero		1


	//   ....[229]....
        /*0f44*/ 	.word	0x00004c60
        /*0f48*/ 	.word	0x000000ff
        /*0f4c*/ 	.word	0x00000000
        /*0f50*/ 	.short	0x010a
        /*0f52*/ 	.byte	0x05
	.zero		1


	//   ....[230]....
        /*0f54*/ 	.word	0x00004cf0
        /*0f58*/ 	.word	0x000000ff
        /*0f5c*/ 	.word	0x00000000
        /*0f60*/ 	.short	0x010a
        /*0f62*/ 	.byte	0x05
	.zero		1


	//   ....[231]....
        /*0f64*/ 	.word	0x00004d80
        /*0f68*/ 	.word	0x000000ff
        /*0f6c*/ 	.word	0x00000000
        /*0f70*/ 	.short	0x010a
        /*0f72*/ 	.byte	0x05
	.zero		1


	//   ....[232]....
        /*0f74*/ 	.word	0x00004e10
        /*0f78*/ 	.word	0x000000ff
        /*0f7c*/ 	.word	0x00000000
        /*0f80*/ 	.short	0x010a
        /*0f82*/ 	.byte	0x05
	.zero		1


	//   ....[233]....
        /*0f84*/ 	.word	0x00004ea0
        /*0f88*/ 	.word	0x000000ff
        /*0f8c*/ 	.word	0x00000000
        /*0f90*/ 	.short	0x010a
        /*0f92*/ 	.byte	0x05
	.zero		1


	//   ....[234]....
        /*0f94*/ 	.word	0x00004f30
        /*0f98*/ 	.word	0x000000ff
        /*0f9c*/ 	.word	0x00000000
        /*0fa0*/ 	.short	0x010a
        /*0fa2*/ 	.byte	0x05
	.zero		1


	//   ....[235]....
        /*0fa4*/ 	.word	0x00004fc0
        /*0fa8*/ 	.word	0x000000ff
        /*0fac*/ 	.word	0x00000000
        /*0fb0*/ 	.short	0x010a
        /*0fb2*/ 	.byte	0x05
	.zero		1


	//   ....[236]....
        /*0fb4*/ 	.word	0x00005050
        /*0fb8*/ 	.word	0x000000ff
        /*0fbc*/ 	.word	0x00000000
        /*0fc0*/ 	.short	0x010a
        /*0fc2*/ 	.byte	0x05
	.zero		1


	//   ....[237]....
        /*0fc4*/ 	.word	0x000050e0
        /*0fc8*/ 	.word	0x000000ff
        /*0fcc*/ 	.word	0x00000000
        /*0fd0*/ 	.short	0x010a
        /*0fd2*/ 	.byte	0x05
	.zero		1


	//   ....[238]....
        /*0fd4*/ 	.word	0x00005170
        /*0fd8*/ 	.word	0x000000ff
        /*0fdc*/ 	.word	0x00000000
        /*0fe0*/ 	.short	0x010a
        /*0fe2*/ 	.byte	0x05
	.zero		1


	//   ....[239]....
        /*0fe4*/ 	.word	0x00005200
        /*0fe8*/ 	.word	0x000000ff
        /*0fec*/ 	.word	0x00000000
        /*0ff0*/ 	.short	0x010a
        /*0ff2*/ 	.byte	0x05
	.zero		1


	//   ....[240]....
        /*0ff4*/ 	.word	0x00005290
        /*0ff8*/ 	.word	0x000000ff
        /*0ffc*/ 	.word	0x00000000
        /*1000*/ 	.short	0x010a
        /*1002*/ 	.byte	0x05
	.zero		1


	//   ....[241]....
        /*1004*/ 	.word	0x00005320
        /*1008*/ 	.word	0x000000ff
        /*100c*/ 	.word	0x00000000
        /*1010*/ 	.short	0x010a
        /*1012*/ 	.byte	0x05
	.zero		1


	//   ....[242]....
        /*1014*/ 	.word	0x000053b0
        /*1018*/ 	.word	0x000000ff
        /*101c*/ 	.word	0x00000000
        /*1020*/ 	.short	0x010a
        /*1022*/ 	.byte	0x05
	.zero		1


	//   ....[243]....
        /*1024*/ 	.word	0x00005440
        /*1028*/ 	.word	0x000000ff
        /*102c*/ 	.word	0x00000000
        /*1030*/ 	.short	0x010a
        /*1032*/ 	.byte	0x05
	.zero		1


	//   ....[244]....
        /*1034*/ 	.word	0x000054d0
        /*1038*/ 	.word	0x000000ff
        /*103c*/ 	.word	0x00000000
        /*1040*/ 	.short	0x010a
        /*1042*/ 	.byte	0x05
	.zero		1


	//   ....[245]....
        /*1044*/ 	.word	0x00005560
        /*1048*/ 	.word	0x000000ff
        /*104c*/ 	.word	0x00000000
        /*1050*/ 	.short	0x010a
        /*1052*/ 	.byte	0x05
	.zero		1


	//   ....[246]....
        /*1054*/ 	.word	0x000055f0
        /*1058*/ 	.word	0x000000ff
        /*105c*/ 	.word	0x00000000
        /*1060*/ 	.short	0x010a
        /*1062*/ 	.byte	0x05
	.zero		1


	//   ....[247]....
        /*1064*/ 	.word	0x00005690
        /*1068*/ 	.word	0x00000000
        /*106c*/ 	.word	0x00000000
        /*1070*/ 	.short	0x010a
        /*1072*/ 	.byte	0xff
	.zero		1


	//   ....[248]....
        /*1074*/ 	.word	0x000057c0
        /*1078*/ 	.word	0x00000000
        /*107c*/ 	.word	0x00000500
        /*1080*/ 	.short	0x010a
        /*1082*/ 	.byte	0xff
	.zero		1


	//   ....[249]....
        /*1084*/ 	.word	0x00005830
        /*1088*/ 	.word	0x00000004
        /*108c*/ 	.word	0x00000000
        /*1090*/ 	.short	0x0101
        /*1092*/ 	.byte	0xff
	.zero		1


	//   ....[250]....
        /*1094*/ 	.word	0x00005850
        /*1098*/ 	.word	0x000000ff
        /*109c*/ 	.word	0x000004b0
        /*10a0*/ 	.short	0x010a
        /*10a2*/ 	.byte	0x05
	.zero		1


	//   ....[251]....
        /*10a4*/ 	.word	0x00005970
        /*10a8*/ 	.word	0x00000000
        /*10ac*/ 	.word	0x000004a0
        /*10b0*/ 	.short	0x010a
        /*10b2*/ 	.byte	0xff
	.zero		1


	//   ....[252]....
        /*10b4*/ 	.word	0x00005a70
        /*10b8*/ 	.word	0x00000000
        /*10bc*/ 	.word	0x00000000
        /*10c0*/ 	.short	0x0101
        /*10c2*/ 	.byte	0xff
	.zero		1


	//   ....[253]....
        /*10c4*/ 	.word	0x00005b00
        /*10c8*/ 	.word	0x000000ff
        /*10cc*/ 	.word	0x000004b0
        /*10d0*/ 	.short	0x0106
        /*10d2*/ 	.byte	0x05
	.zero		1


	//   ....[254]....
        /*10d4*/ 	.word	0x00005b20
        /*10d8*/ 	.word	0x000000ff
        /*10dc*/ 	.word	0x000004b0
        /*10e0*/ 	.short	0x010a
        /*10e2*/ 	.byte	0x05
	.zero		1


	//   ....[255]....
        /*10e4*/ 	.word	0x00005bb0
        /*10e8*/ 	.word	0x000000ff
        /*10ec*/ 	.word	0x000004b0
        /*10f0*/ 	.short	0x0106
        /*10f2*/ 	.byte	0x04
	.zero		1


	//   ....[0]....
        /*10f4*/ 	.word	0x00005bf0
        /*10f8*/ 	.word	0x00000000
        /*10fc*/ 	.word	0x000004b0
        /*1100*/ 	.short	0x010a
        /*1102*/ 	.byte	0xff
	.zero		1


	//   ....[1]....
        /*1104*/ 	.word	0x00005e30
        /*1108*/ 	.word	0x000000ff
        /*110c*/ 	.word	0x00000008
        /*1110*/ 	.short	0x010a
        /*1112*/ 	.byte	0x06
	.zero		1


	//   ....[2]....
        /*1114*/ 	.word	0x00005e50
        /*1118*/ 	.word	0x000000ff
        /*111c*/ 	.word	0x00000008
        /*1120*/ 	.short	0x010a
        /*1122*/ 	.byte	0x06
	.zero		1


	//   ....[3]....
        /*1124*/ 	.word	0x00005fe0
        /*1128*/ 	.word	0x000000ff
        /*112c*/ 	.word	0x00000008
        /*1130*/ 	.short	0x010a
        /*1132*/ 	.byte	0x06
	.zero		1


	//   ....[4]....
        /*1134*/ 	.word	0x00006000
        /*1138*/ 	.word	0x000000ff
        /*113c*/ 	.word	0x00000008
        /*1140*/ 	.short	0x010a
        /*1142*/ 	.byte	0x06
	.zero		1


	//   ....[5]....
        /*1144*/ 	.word	0x000060c0
        /*1148*/ 	.word	0x000000ff
        /*114c*/ 	.word	0x00000000
        /*1150*/ 	.short	0x0101
        /*1152*/ 	.byte	0x07
	.zero		1


	//   ....[6]....
        /*1154*/ 	.word	0x000063a0
        /*1158*/ 	.word	0x00000000
        /*115c*/ 	.word	0x000004a0
        /*1160*/ 	.short	0x010a
        /*1162*/ 	.byte	0xff
	.zero		1


	//   ....[7]....
        /*1164*/ 	.word	0x00006460
        /*1168*/ 	.word	0x00000000
        /*116c*/ 	.word	0x00000000
        /*1170*/ 	.short	0x0101
        /*1172*/ 	.byte	0xff
	.zero		1


	//   ....[8]....
        /*1174*/ 	.word	0x00006510
        /*1178*/ 	.word	0x000000ff
        /*117c*/ 	.word	0x00000000
        /*1180*/ 	.short	0x010a
        /*1182*/ 	.byte	0x06
	.zero		1


	//   ....[9]....
        /*1184*/ 	.word	0x00006520
        /*1188*/ 	.word	0x000000ff
        /*118c*/ 	.word	0x000004e0
        /*1190*/ 	.short	0x010a
        /*1192*/ 	.byte	0x0b
	.zero		1


	//   ....[10]....
        /*1194*/ 	.word	0x000065e0
        /*1198*/ 	.word	0x000000ff
        /*119c*/ 	.word	0x00000000
        /*11a0*/ 	.short	0x010a
        /*11a2*/ 	.byte	0x09
	.zero		1


	//   ....[11]....
        /*11a4*/ 	.word	0x00006720
        /*11a8*/ 	.word	0x000000ff
        /*11ac*/ 	.word	0x00000000
        /*11b0*/ 	.short	0x010a
        /*11b2*/ 	.byte	0x06
	.zero		1


	//   ....[12]....
        /*11b4*/ 	.word	0x00006920
        /*11b8*/ 	.word	0x000000ff
        /*11bc*/ 	.word	0x00000000
        /*11c0*/ 	.short	0x010a
        /*11c2*/ 	.byte	0x07
	.zero		1


	//   ....[13]....
        /*11c4*/ 	.word	0x000069b0
        /*11c8*/ 	.word	0x000000ff
        /*11cc*/ 	.word	0x00000000
        /*11d0*/ 	.short	0x010a
        /*11d2*/ 	.byte	0x07
	.zero		1


	//   ....[14]....
        /*11d4*/ 	.word	0x00006a40
        /*11d8*/ 	.word	0x000000ff
        /*11dc*/ 	.word	0x00000000
        /*11e0*/ 	.short	0x010a
        /*11e2*/ 	.byte	0x07
	.zero		1


	//   ....[15]....
        /*11e4*/ 	.word	0x00006ae0
        /*11e8*/ 	.word	0x00000000
        /*11ec*/ 	.word	0x00000000
        /*11f0*/ 	.short	0x010a
        /*11f2*/ 	.byte	0xff
	.zero		1


	//   ....[16]....
        /*11f4*/ 	.word	0x00006b20
        /*11f8*/ 	.word	0x00000000
        /*11fc*/ 	.word	0x00000000
        /*1200*/ 	.short	0x010a
        /*1202*/ 	.byte	0xff
	.zero		1


	//   ....[17]....
        /*1204*/ 	.word	0x00006b90
        /*1208*/ 	.word	0x000000ff
        /*120c*/ 	.word	0x00000000
        /*1210*/ 	.short	0x0101
        /*1212*/ 	.byte	0x05
	.zero		1


	//   ....[18]....
        /*1214*/ 	.word	0x00006bd0
        /*1218*/ 	.word	0x000000ff
        /*121c*/ 	.word	0x00000520
        /*1220*/ 	.short	0x010a
        /*1222*/ 	.byte	0x08
	.zero		1


	//   ....[19]....
        /*1224*/ 	.word	0x00006c20
        /*1228*/ 	.word	0x000000ff
        /*122c*/ 	.word	0x00000000
        /*1230*/ 	.short	0x0101
        /*1232*/ 	.byte	0x05
	.zero		1


	//   ....[20]....
        /*1234*/ 	.word	0x00007030
        /*1238*/ 	.word	0x00000000
        /*123c*/ 	.word	0x000004a0
        /*1240*/ 	.short	0x010a
        /*1242*/ 	.byte	0xff
	.zero		1


	//   ....[21]....
        /*1244*/ 	.word	0x00007120
        /*1248*/ 	.word	0x00000000
        /*124c*/ 	.word	0x00000000
        /*1250*/ 	.short	0x0101
        /*1252*/ 	.byte	0xff
	.zero		1


	//   ....[22]....
        /*1254*/ 	.word	0x00007440
        /*1258*/ 	.word	0x000000ff
        /*125c*/ 	.word	0x00000498
        /*1260*/ 	.short	0x010a
        /*1262*/ 	.byte	0x06
	.zero		1


	//   ....[23]....
        /*1264*/ 	.word	0x000075c0
        /*1268*/ 	.word	0x000000ff
        /*126c*/ 	.word	0x00000488
        /*1270*/ 	.short	0x010a
        /*1272*/ 	.byte	0x06
	.zero		1


	//   ....[24]....
        /*1274*/ 	.word	0x000078f0
        /*1278*/ 	.word	0x000000ff
        /*127c*/ 	.word	0x00000480
        /*1280*/ 	.short	0x010b
        /*1282*/ 	.byte	0x06
	.zero		1


	//   ....[25]....
        /*1284*/ 	.word	0x00007910
        /*1288*/ 	.word	0x000000ff
        /*128c*/ 	.word	0x00000000
        /*1290*/ 	.short	0x0101
        /*1292*/ 	.byte	0x25
	.zero		1


	//   ....[26]....
        /*1294*/ 	.word	0x00007950
        /*1298*/ 	.word	0x00000000
        /*129c*/ 	.word	0x00000488
        /*12a0*/ 	.short	0x010a
        /*12a2*/ 	.byte	0xff
	.zero		1


	//   ....[27]....
        /*12a4*/ 	.word	0x00007cc0
        /*12a8*/ 	.word	0x00000000
        /*12ac*/ 	.word	0x000004a0
        /*12b0*/ 	.short	0x010a
        /*12b2*/ 	.byte	0xff
	.zero		1


	//   ....[28]....
        /*12b4*/ 	.word	0x00007dd0
        /*12b8*/ 	.word	0x00000000
        /*12bc*/ 	.word	0x00000000
        /*12c0*/ 	.short	0x0101
        /*12c2*/ 	.byte	0xff
	.zero		1


	//   ....[29]....
        /*12c4*/ 	.word	0x00008740
        /*12c8*/ 	.word	0x000000ff
        /*12cc*/ 	.word	0x00000480
        /*12d0*/ 	.short	0x010a
        /*12d2*/ 	.byte	0x2b
	.zero		1


	//   ....[30]....
        /*12d4*/ 	.word	0x00008750
        /*12d8*/ 	.word	0x00000071
        /*12dc*/ 	.word	0x000004c0
        /*12e0*/ 	.short	0x010a
        /*12e2*/ 	.byte	0xff
	.zero		1


	//   ....[31]....
        /*12e4*/ 	.word	0x000088a0
        /*12e8*/ 	.word	0x000000ff
        /*12ec*/ 	.word	0x00000480
        /*12f0*/ 	.short	0x010a
        /*12f2*/ 	.byte	0x2b
	.zero		1


	//   ....[32]....
        /*12f4*/ 	.word	0x00008980
        /*12f8*/ 	.word	0x000000ff
        /*12fc*/ 	.word	0x00000000
        /*1300*/ 	.short	0x0101
        /*1302*/ 	.byte	0x04
	.zero		1


	//   ....[33]....
        /*1304*/ 	.word	0x000089e0
        /*1308*/ 	.word	0x00000071
        /*130c*/ 	.word	0x000004c0
        /*1310*/ 	.short	0x010a
        /*1312*/ 	.byte	0xff
	.zero		1


	//   ....[34]....
        /*1314*/ 	.word	0x00008c40
        /*1318*/ 	.word	0x00000071
        /*131c*/ 	.word	0x00000000
        /*1320*/ 	.short	0x0101
        /*1322*/ 	.byte	0xff
	.zero		1


	//   ....[35]....
        /*1324*/ 	.word	0x00009690
        /*1328*/ 	.word	0x00000003
        /*132c*/ 	.word	0x00000510
        /*1330*/ 	.short	0x010a
        /*1332*/ 	.byte	0xff
	.zero		1


	//   ....[36]....
        /*1334*/ 	.word	0x000096f0
        /*1338*/ 	.word	0x00000002
        /*133c*/ 	.word	0x00000240
        /*1340*/ 	.short	0x010a
        /*1342*/ 	.byte	0xff
	.zero		1


	//   ....[37]....
        /*1344*/ 	.word	0x00009750
        /*1348*/ 	.word	0x00000002
        /*134c*/ 	.word	0x00000240
        /*1350*/ 	.short	0x010a
        /*1352*/ 	.byte	0xff
	.zero		1


	//   ....[38]....
        /*1354*/ 	.word	0x000097a0
        /*1358*/ 	.word	0x00000002
        /*135c*/ 	.word	0x000004a0
        /*1360*/ 	.short	0x010a
        /*1362*/ 	.byte	0xff
	.zero		1


	//   ....[39]....
        /*1364*/ 	.word	0x00009800
        /*1368*/ 	.word	0x00000000
        /*136c*/ 	.word	0x00000000
        /*1370*/ 	.short	0x010a
        /*1372*/ 	.byte	0xff
	.zero		1


	//   ....[40]....
        /*1374*/ 	.word	0x00009860
        /*1378*/ 	.word	0x00000000
        /*137c*/ 	.word	0x00000000
        /*1380*/ 	.short	0x010a
        /*1382*/ 	.byte	0xff
	.zero		1


	//   ....[41]....
        /*1384*/ 	.word	0x000098c0
        /*1388*/ 	.word	0x00000000
        /*138c*/ 	.word	0x00000000
        /*1390*/ 	.short	0x010a
        /*1392*/ 	.byte	0xff
	.zero		1


	//   ....[42]....
        /*1394*/ 	.word	0x00009920
        /*1398*/ 	.word	0x00000000
        /*139c*/ 	.word	0x00000000
        /*13a0*/ 	.short	0x010a
        /*13a2*/ 	.byte	0xff
	.zero		1


	//   ....[43]....
        /*13a4*/ 	.word	0x00009980
        /*13a8*/ 	.word	0x00000000
        /*13ac*/ 	.word	0x00000000
        /*13b0*/ 	.short	0x010a
        /*13b2*/ 	.byte	0xff
	.zero		1


	//   ....[44]....
        /*13b4*/ 	.word	0x000099e0
        /*13b8*/ 	.word	0x00000000
        /*13bc*/ 	.word	0x00000000
        /*13c0*/ 	.short	0x010a
        /*13c2*/ 	.byte	0xff
	.zero		1


	//   ....[45]....
        /*13c4*/ 	.word	0x00009a40
        /*13c8*/ 	.word	0x00000000
        /*13cc*/ 	.word	0x00000000
        /*13d0*/ 	.short	0x010a
        /*13d2*/ 	.byte	0xff
	.zero		1


	//   ....[46]....
        /*13d4*/ 	.word	0x00009aa0
        /*13d8*/ 	.word	0x00000000
        /*13dc*/ 	.word	0x00000000
        /*13e0*/ 	.short	0x010a
        /*13e2*/ 	.byte	0xff
	.zero		1


	//   ....[47]....
        /*13e4*/ 	.word	0x00009b00
        /*13e8*/ 	.word	0x00000000
        /*13ec*/ 	.word	0x00000000
        /*13f0*/ 	.short	0x010a
        /*13f2*/ 	.byte	0xff
	.zero		1


	//   ....[48]....
        /*13f4*/ 	.word	0x00009b60
        /*13f8*/ 	.word	0x00000000
        /*13fc*/ 	.word	0x00000000
        /*1400*/ 	.short	0x010a
        /*1402*/ 	.byte	0xff
	.zero		1


	//   ....[49]....
        /*1404*/ 	.word	0x00009bc0
        /*1408*/ 	.word	0x00000000
        /*140c*/ 	.word	0x00000000
        /*1410*/ 	.short	0x010a
        /*1412*/ 	.byte	0xff
	.zero		1


	//   ....[50]....
        /*1414*/ 	.word	0x00009c20
        /*1418*/ 	.word	0x00000000
        /*141c*/ 	.word	0x00000000
        /*1420*/ 	.short	0x010a
        /*1422*/ 	.byte	0xff
	.zero		1


	//   ....[51]....
        /*1424*/ 	.word	0x00009c80
        /*1428*/ 	.word	0x00000000
        /*142c*/ 	.word	0x00000000
        /*1430*/ 	.short	0x010a
        /*1432*/ 	.byte	0xff
	.zero		1


	//   ....[52]....
        /*1434*/ 	.word	0x00009ce0
        /*1438*/ 	.word	0x00000000
        /*143c*/ 	.word	0x00000000
        /*1440*/ 	.short	0x010a
        /*1442*/ 	.byte	0xff
	.zero		1


	//   ....[53]....
        /*1444*/ 	.word	0x00009d40
        /*1448*/ 	.word	0x00000000
        /*144c*/ 	.word	0x00000000
        /*1450*/ 	.short	0x010a
        /*1452*/ 	.byte	0xff
	.zero		1


	//   ....[54]....
        /*1454*/ 	.word	0x00009da0
        /*1458*/ 	.word	0x00000000
        /*145c*/ 	.word	0x00000000
        /*1460*/ 	.short	0x010a
        /*1462*/ 	.byte	0xff
	.zero		1


	//   ....[55]....
        /*1464*/ 	.word	0x00009e00
        /*1468*/ 	.word	0x00000000
        /*146c*/ 	.word	0x00000000
        /*1470*/ 	.short	0x010a
        /*1472*/ 	.byte	0xff
	.zero		1


	//   ....[56]....
        /*1474*/ 	.word	0x00009e60
        /*1478*/ 	.word	0x00000000
        /*147c*/ 	.word	0x00000000
        /*1480*/ 	.short	0x010a
        /*1482*/ 	.byte	0xff
	.zero		1


	//   ....[57]....
        /*1484*/ 	.word	0x00009ec0
        /*1488*/ 	.word	0x00000000
        /*148c*/ 	.word	0x00000000
        /*1490*/ 	.short	0x010a
        /*1492*/ 	.byte	0xff
	.zero		1


	//   ....[58]....
        /*1494*/ 	.word	0x00009f20
        /*1498*/ 	.word	0x00000000
        /*149c*/ 	.word	0x00000000
        /*14a0*/ 	.short	0x010a
        /*14a2*/ 	.byte	0xff
	.zero		1


	//   ....[59]....
        /*14a4*/ 	.word	0x00009f80
        /*14a8*/ 	.word	0x00000000
        /*14ac*/ 	.word	0x00000000
        /*14b0*/ 	.short	0x010a
        /*14b2*/ 	.byte	0xff
	.zero		1


	//   ....[60]....
        /*14b4*/ 	.word	0x00009fe0
        /*14b8*/ 	.word	0x00000000
        /*14bc*/ 	.word	0x00000000
        /*14c0*/ 	.short	0x010a
        /*14c2*/ 	.byte	0xff
	.zero		1


	//   ....[61]....
        /*14c4*/ 	.word	0x0000a040
        /*14c8*/ 	.word	0x00000000
        /*14cc*/ 	.word	0x00000000
        /*14d0*/ 	.short	0x010a
        /*14d2*/ 	.byte	0xff
	.zero		1


	//   ....[62]....
        /*14d4*/ 	.word	0x0000a0a0
        /*14d8*/ 	.word	0x00000000
        /*14dc*/ 	.word	0x00000000
        /*14e0*/ 	.short	0x010a
        /*14e2*/ 	.byte	0xff
	.zero		1


	//   ....[63]....
        /*14e4*/ 	.word	0x0000a100
        /*14e8*/ 	.word	0x00000000
        /*14ec*/ 	.word	0x00000000
        /*14f0*/ 	.short	0x010a
        /*14f2*/ 	.byte	0xff
	.zero		1


	//   ....[64]....
        /*14f4*/ 	.word	0x0000a160
        /*14f8*/ 	.word	0x00000000
        /*14fc*/ 	.word	0x00000000
        /*1500*/ 	.short	0x010a
        /*1502*/ 	.byte	0xff
	.zero		1


	//   ....[65]....
        /*1504*/ 	.word	0x0000a1c0
        /*1508*/ 	.word	0x00000000
        /*150c*/ 	.word	0x00000000
        /*1510*/ 	.short	0x010a
        /*1512*/ 	.byte	0xff
	.zero		1


	//   ....[66]....
        /*1514*/ 	.word	0x0000a220
        /*1518*/ 	.word	0x00000000
        /*151c*/ 	.word	0x00000000
        /*1520*/ 	.short	0x010a
        /*1522*/ 	.byte	0xff
	.zero		1


	//   ....[67]....
        /*1524*/ 	.word	0x0000a280
        /*1528*/ 	.word	0x00000000
        /*152c*/ 	.word	0x00000000
        /*1530*/ 	.short	0x010a
        /*1532*/ 	.byte	0xff
	.zero		1


	//   ....[68]....
        /*1534*/ 	.word	0x0000a2e0
        /*1538*/ 	.word	0x00000000
        /*153c*/ 	.word	0x00000000
        /*1540*/ 	.short	0x010a
        /*1542*/ 	.byte	0xff
	.zero		1


	//   ....[69]....
        /*1544*/ 	.word	0x0000a340
        /*1548*/ 	.word	0x00000000
        /*154c*/ 	.word	0x00000000
        /*1550*/ 	.short	0x010a
        /*1552*/ 	.byte	0xff
	.zero		1


	//   ....[70]....
        /*1554*/ 	.word	0x0000a3a0
        /*1558*/ 	.word	0x00000000
        /*155c*/ 	.word	0x00000000
        /*1560*/ 	.short	0x010a
        /*1562*/ 	.byte	0xff
	.zero		1


	//   ....[71]....
        /*1564*/ 	.word	0x0000a400
        /*1568*/ 	.word	0x00000000
        /*156c*/ 	.word	0x00000000
        /*1570*/ 	.short	0x010a
        /*1572*/ 	.byte	0xff
	.zero		1


	//   ....[72]....
        /*1574*/ 	.word	0x0000a460
        /*1578*/ 	.word	0x00000000
        /*157c*/ 	.word	0x00000000
        /*1580*/ 	.short	0x010a
        /*1582*/ 	.byte	0xff
	.zero		1


	//   ....[73]....
        /*1584*/ 	.word	0x0000a4c0
        /*1588*/ 	.word	0x00000000
        /*158c*/ 	.word	0x00000000
        /*1590*/ 	.short	0x010a
        /*1592*/ 	.byte	0xff
	.zero		1


	//   ....[74]....
        /*1594*/ 	.word	0x0000a520
        /*1598*/ 	.word	0x00000000
        /*159c*/ 	.word	0x00000000
        /*15a0*/ 	.short	0x010a
        /*15a2*/ 	.byte	0xff
	.zero		1


	//   ....[75]....
        /*15a4*/ 	.word	0x0000a580
        /*15a8*/ 	.word	0x00000000
        /*15ac*/ 	.word	0x00000000
        /*15b0*/ 	.short	0x010a
        /*15b2*/ 	.byte	0xff
	.zero		1


	//   ....[76]....
        /*15b4*/ 	.word	0x0000a5e0
        /*15b8*/ 	.word	0x00000000
        /*15bc*/ 	.word	0x00000000
        /*15c0*/ 	.short	0x010a
        /*15c2*/ 	.byte	0xff
	.zero		1


	//   ....[77]....
        /*15c4*/ 	.word	0x0000a640
        /*15c8*/ 	.word	0x00000000
        /*15cc*/ 	.word	0x00000000
        /*15d0*/ 	.short	0x010a
        /*15d2*/ 	.byte	0xff
	.zero		1


	//   ....[78]....
        /*15d4*/ 	.word	0x0000a6a0
        /*15d8*/ 	.word	0x00000000
        /*15dc*/ 	.word	0x00000000
        /*15e0*/ 	.short	0x010a
        /*15e2*/ 	.byte	0xff
	.zero		1


	//   ....[79]....
        /*15e4*/ 	.word	0x0000a700
        /*15e8*/ 	.word	0x00000000
        /*15ec*/ 	.word	0x00000000
        /*15f0*/ 	.short	0x010a
        /*15f2*/ 	.byte	0xff
	.zero		1


	//   ....[80]....
        /*15f4*/ 	.word	0x0000a760
        /*15f8*/ 	.word	0x00000000
        /*15fc*/ 	.word	0x00000000
        /*1600*/ 	.short	0x010a
        /*1602*/ 	.byte	0xff
	.zero		1


	//   ....[81]....
        /*1604*/ 	.word	0x0000a7c0
        /*1608*/ 	.word	0x00000000
        /*160c*/ 	.word	0x00000000
        /*1610*/ 	.short	0x010a
        /*1612*/ 	.byte	0xff
	.zero		1


	//   ....[82]....
        /*1614*/ 	.word	0x0000a820
        /*1618*/ 	.word	0x00000000
        /*161c*/ 	.word	0x00000000
        /*1620*/ 	.short	0x010a
        /*1622*/ 	.byte	0xff
	.zero		1


	//   ....[83]....
        /*1624*/ 	.word	0x0000a880
        /*1628*/ 	.word	0x00000000
        /*162c*/ 	.word	0x00000000
        /*1630*/ 	.short	0x010a
        /*1632*/ 	.byte	0xff
	.zero		1


	//   ....[84]....
        /*1634*/ 	.word	0x0000a8e0
        /*1638*/ 	.word	0x00000000
        /*163c*/ 	.word	0x00000000
        /*1640*/ 	.short	0x010a
        /*1642*/ 	.byte	0xff
	.zero		1


	//   ....[85]....
        /*1644*/ 	.word	0x0000a940
        /*1648*/ 	.word	0x00000000
        /*164c*/ 	.word	0x00000000
        /*1650*/ 	.short	0x010a
        /*1652*/ 	.byte	0xff
	.zero		1


	//   ....[86]....
        /*1654*/ 	.word	0x0000a9a0
        /*1658*/ 	.word	0x00000000
        /*165c*/ 	.word	0x00000000
        /*1660*/ 	.short	0x010a
        /*1662*/ 	.byte	0xff
	.zero		1


	//   ....[87]....
        /*1664*/ 	.word	0x0000aa00
        /*1668*/ 	.word	0x00000000
        /*166c*/ 	.word	0x00000000
        /*1670*/ 	.short	0x010a
        /*1672*/ 	.byte	0xff
	.zero		1


	//   ....[88]....
        /*1674*/ 	.word	0x0000aa60
        /*1678*/ 	.word	0x00000000
        /*167c*/ 	.word	0x00000000
        /*1680*/ 	.short	0x010a
        /*1682*/ 	.byte	0xff
	.zero		1


	//   ....[89]....
        /*1684*/ 	.word	0x0000aac0
        /*1688*/ 	.word	0x00000000
        /*168c*/ 	.word	0x00000000
        /*1690*/ 	.short	0x010a
        /*1692*/ 	.byte	0xff
	.zero		1


	//   ....[90]....
        /*1694*/ 	.word	0x0000ab20
        /*1698*/ 	.word	0x00000000
        /*169c*/ 	.word	0x00000000
        /*16a0*/ 	.short	0x010a
        /*16a2*/ 	.byte	0xff
	.zero		1


	//   ....[91]....
        /*16a4*/ 	.word	0x0000ab80
        /*16a8*/ 	.word	0x00000000
        /*16ac*/ 	.word	0x00000000
        /*16b0*/ 	.short	0x010a
        /*16b2*/ 	.byte	0xff
	.zero		1


	//   ....[92]....
        /*16b4*/ 	.word	0x0000abe0
        /*16b8*/ 	.word	0x00000000
        /*16bc*/ 	.word	0x00000000
        /*16c0*/ 	.short	0x010a
        /*16c2*/ 	.byte	0xff
	.zero		1


	//   ....[93]....
        /*16c4*/ 	.word	0x0000ac40
        /*16c8*/ 	.word	0x00000000
        /*16cc*/ 	.word	0x00000000
        /*16d0*/ 	.short	0x010a
        /*16d2*/ 	.byte	0xff
	.zero		1


	//   ....[94]....
        /*16d4*/ 	.word	0x0000aca0
        /*16d8*/ 	.word	0x00000000
        /*16dc*/ 	.word	0x00000000
        /*16e0*/ 	.short	0x010a
        /*16e2*/ 	.byte	0xff
	.zero		1


	//   ....[95]....
        /*16e4*/ 	.word	0x0000ad00
        /*16e8*/ 	.word	0x00000000
        /*16ec*/ 	.word	0x00000000
        /*16f0*/ 	.short	0x010a
        /*16f2*/ 	.byte	0xff
	.zero		1


	//   ....[96]....
        /*16f4*/ 	.word	0x0000ad60
        /*16f8*/ 	.word	0x00000000
        /*16fc*/ 	.word	0x00000000
        /*1700*/ 	.short	0x010a
        /*1702*/ 	.byte	0xff
	.zero		1


	//   ....[97]....
        /*1704*/ 	.word	0x0000adc0
        /*1708*/ 	.word	0x00000000
        /*170c*/ 	.word	0x00000000
        /*1710*/ 	.short	0x010a
        /*1712*/ 	.byte	0xff
	.zero		1


	//   ....[98]....
        /*1714*/ 	.word	0x0000ae20
        /*1718*/ 	.word	0x00000000
        /*171c*/ 	.word	0x00000000
        /*1720*/ 	.short	0x010a
        /*1722*/ 	.byte	0xff
	.zero		1


	//   ....[99]....
        /*1724*/ 	.word	0x0000ae80
        /*1728*/ 	.word	0x00000000
        /*172c*/ 	.word	0x00000000
        /*1730*/ 	.short	0x010a
        /*1732*/ 	.byte	0xff
	.zero		1


	//   ....[100]....
        /*1734*/ 	.word	0x0000aee0
        /*1738*/ 	.word	0x00000000
        /*173c*/ 	.word	0x00000000
        /*1740*/ 	.short	0x010a
        /*1742*/ 	.byte	0xff
	.zero		1


	//   ....[101]....
        /*1744*/ 	.word	0x0000af40
        /*1748*/ 	.word	0x00000000
        /*174c*/ 	.word	0x00000000
        /*1750*/ 	.short	0x010a
        /*1752*/ 	.byte	0xff
	.zero		1


	//   ....[102]....
        /*1754*/ 	.word	0x0000afa0
        /*1758*/ 	.word	0x00000000
        /*175c*/ 	.word	0x00000000
        /*1760*/ 	.short	0x010a
        /*1762*/ 	.byte	0xff
	.zero		1


	//   ....[103]....
        /*1764*/ 	.word	0x0000b000
        /*1768*/ 	.word	0x00000000
        /*176c*/ 	.word	0x00000000
        /*1770*/ 	.short	0x010a
        /*1772*/ 	.byte	0xff
	.zero		1


	//   ....[104]....
        /*1774*/ 	.word	0x0000b060
        /*1778*/ 	.word	0x00000000
        /*177c*/ 	.word	0x00000000
        /*1780*/ 	.short	0x010a
        /*1782*/ 	.byte	0xff
	.zero		1


	//   ....[105]....
        /*1784*/ 	.word	0x0000b0c0
        /*1788*/ 	.word	0x00000000
        /*178c*/ 	.word	0x00000000
        /*1790*/ 	.short	0x010a
        /*1792*/ 	.byte	0xff
	.zero		1


	//   ....[106]....
        /*1794*/ 	.word	0x0000b120
        /*1798*/ 	.word	0x00000000
        /*179c*/ 	.word	0x00000000
        /*17a0*/ 	.short	0x010a
        /*17a2*/ 	.byte	0xff
	.zero		1


	//   ....[107]....
        /*17a4*/ 	.word	0x0000b180
        /*17a8*/ 	.word	0x00000000
        /*17ac*/ 	.word	0x00000000
        /*17b0*/ 	.short	0x010a
        /*17b2*/ 	.byte	0xff
	.zero		1


	//   ....[108]....
        /*17b4*/ 	.word	0x0000b1e0
        /*17b8*/ 	.word	0x00000000
        /*17bc*/ 	.word	0x00000000
        /*17c0*/ 	.short	0x010a
        /*17c2*/ 	.byte	0xff
	.zero		1


	//   ....[109]....
        /*17c4*/ 	.word	0x0000b240
        /*17c8*/ 	.word	0x00000000
        /*17cc*/ 	.word	0x00000000
        /*17d0*/ 	.short	0x010a
        /*17d2*/ 	.byte	0xff
	.zero		1


	//   ....[110]....
        /*17d4*/ 	.word	0x0000b290
        /*17d8*/ 	.word	0x00000000
        /*17dc*/ 	.word	0x00000500
        /*17e0*/ 	.short	0x010a
        /*17e2*/ 	.byte	0xff
	.zero		1


	//   ....[111]....
        /*17e4*/ 	.word	0x0000b2f0
        /*17e8*/ 	.word	0x00000000
        /*17ec*/ 	.word	0x000004b0
        /*17f0*/ 	.short	0x010a
        /*17f2*/ 	.byte	0xff
	.zero		1


	//   ....[112]....
        /*17f4*/ 	.word	0x0000b340
        /*17f8*/ 	.word	0x00000000
        /*17fc*/ 	.word	0x000004a0
        /*1800*/ 	.short	0x010a
        /*1802*/ 	.byte	0xff
	.zero		1


	//   ....[113]....
        /*1804*/ 	.word	0x0000b3a0
        /*1808*/ 	.word	0x00000000
        /*180c*/ 	.word	0x000004b0
        /*1810*/ 	.short	0x010a
        /*1812*/ 	.byte	0xff
	.zero		1


	//   ....[114]....
        /*1814*/ 	.word	0x0000b400
        /*1818*/ 	.word	0x00000004
        /*181c*/ 	.word	0x00000008
        /*1820*/ 	.short	0x010a
        /*1822*/ 	.byte	0xff
	.zero		1


	//   ....[115]....
        /*1824*/ 	.word	0x0000b4e0
        /*1828*/ 	.word	0x00000002
        /*182c*/ 	.word	0x00000008
        /*1830*/ 	.short	0x010a
        /*1832*/ 	.byte	0xff
	.zero		1


	//   ....[116]....
        /*1834*/ 	.word	0x0000b530
        /*1838*/ 	.word	0x00000000
        /*183c*/ 	.word	0x000004a0
        /*1840*/ 	.short	0x010a
        /*1842*/ 	.byte	0xff
	.zero		1


	//   ....[117]....
        /*1844*/ 	.word	0x0000b590
        /*1848*/ 	.word	0x00000000
        /*184c*/ 	.word	0x000004e0
        /*1850*/ 	.short	0x010a
        /*1852*/ 	.byte	0xff
	.zero		1


	//   ....[118]....
        /*1854*/ 	.word	0x0000b5f0
        /*1858*/ 	.word	0x00000000
        /*185c*/ 	.word	0x00000000
        /*1860*/ 	.short	0x010a
        /*1862*/ 	.byte	0xff
	.zero		1


	//   ....[119]....
        /*1864*/ 	.word	0x0000b650
        /*1868*/ 	.word	0x00000000
        /*186c*/ 	.word	0x00000000
        /*1870*/ 	.short	0x010a
        /*1872*/ 	.byte	0xff
	.zero		1


	//   ....[120]....
        /*1874*/ 	.word	0x0000b6b0
        /*1878*/ 	.word	0x00000000
        /*187c*/ 	.word	0x00000000
        /*1880*/ 	.short	0x010a
        /*1882*/ 	.byte	0xff
	.zero		1


	//   ....[121]....
        /*1884*/ 	.word	0x0000b710
        /*1888*/ 	.word	0x00000000
        /*188c*/ 	.word	0x00000000
        /*1890*/ 	.short	0x010a
        /*1892*/ 	.byte	0xff
	.zero		1


	//   ....[122]....
        /*1894*/ 	.word	0x0000b770
        /*1898*/ 	.word	0x00000000
        /*189c*/ 	.word	0x00000520
        /*18a0*/ 	.short	0x010a
        /*18a2*/ 	.byte	0xff
	.zero		1


	//   ....[123]....
        /*18a4*/ 	.word	0x0000b7c0
        /*18a8*/ 	.word	0x00000000
        /*18ac*/ 	.word	0x000004a0
        /*18b0*/ 	.short	0x010a
        /*18b2*/ 	.byte	0xff
	.zero		1


	//   ....[124]....
        /*18b4*/ 	.word	0x0000b820
        /*18b8*/ 	.word	0x00000000
        /*18bc*/ 	.word	0x00000498
        /*18c0*/ 	.short	0x010a
        /*18c2*/ 	.byte	0xff
	.zero		1


	//   ....[125]....
        /*18c4*/ 	.word	0x0000b880
        /*18c8*/ 	.word	0x00000003
        /*18cc*/ 	.word	0x00000488
        /*18d0*/ 	.short	0x010a
        /*18d2*/ 	.byte	0xff
	.zero		1


	//   ....[126]....
        /*18d4*/ 	.word	0x0000b8d0
        /*18d8*/ 	.word	0x00000000
        /*18dc*/ 	.word	0x000004a0
        /*18e0*/ 	.short	0x010a
        /*18e2*/ 	.byte	0xff
	.zero		1


	//   ....[127]....
        /*18e4*/ 	.word	0x0000b930
        /*18e8*/ 	.word	0x00000000
        /*18ec*/ 	.word	0x00000480
        /*18f0*/ 	.short	0x010a
        /*18f2*/ 	.byte	0xff
	.zero		1


	//   ....[128]....
        /*18f4*/ 	.word	0x0000b980
        /*18f8*/ 	.word	0x00000071
        /*18fc*/ 	.word	0x000004c0
        /*1900*/ 	.short	0x010a
        /*1902*/ 	.byte	0xff
	.zero		1


	//----- nvinfo : EIATTR_NUM_MBARRIERS
	.align		4
.L_47:
        /*1904*/ 	.byte	0x03, 0x38
        /*1906*/ 	.short	0x00a5


	//----- nvinfo : EIATTR_EXIT_INSTR_OFFSETS
	.align		4
        /*1908*/ 	.byte	0x04, 0x1c
        /*190a*/ 	.short	(.L_49 - .L_48)


	//   ....[0]....
.L_48:
        /*190c*/ 	.word	0x000056c0


	//   ....[1]....
        /*1910*/ 	.word	0x00005bc0


	//   ....[2]....
        /*1914*/ 	.word	0x00005c20


	//   ....[3]....
        /*1918*/ 	.word	0x00006e50


	//   ....[4]....
        /*191c*/ 	.word	0x00007980


	//   ....[5]....
        /*1920*/ 	.word	0x000079c0


	//   ....[6]....
        /*1924*/ 	.word	0x00009680


	//----- nvinfo : EIATTR_MAX_THREADS
	.align		4
.L_49:
        /*1928*/ 	.byte	0x04, 0x05
        /*192a*/ 	.short	(.L_51 - .L_50)
.L_50:
        /*192c*/ 	.word	0x00000100
        /*1930*/ 	.word	0x00000001
        /*1934*/ 	.word	0x00000001


	//----- nvinfo : EIATTR_CRS_STACK_SIZE
	.align		4
.L_51:
        /*1938*/ 	.byte	0x04, 0x1e
        /*193a*/ 	.short	(.L_53 - .L_52)
.L_52:
        /*193c*/ 	.word	0x00000000


	//----- nvinfo : EIATTR_CBANK_PARAM_SIZE
	.align		4
.L_53:
        /*1940*/ 	.byte	0x03, 0x19
        /*1942*/ 	.short	0x0800


	//----- nvinfo : EIATTR_PARAM_CBANK
	.align		4
        /*1944*/ 	.byte	0x04, 0x0a
        /*1946*/ 	.short	(.L_55 - .L_54)
	.align		4
.L_54:
        /*1948*/ 	.word	index@(.nv.constant0._ZN7cutlass13device_kernelINS_4gemm6kernel13GemmUniversalIN4cute5tupleIJiiiiEEENS1_10collective13CollectiveMmaINS1_35MainloopSm100TmaUmmaWarpSpecializedILi72ELi2ELi4ENS5_IJNS4_1CILi2EEENSA_ILi1EEESC_EEEEENS5_IJNSA_ILi128EEENSA_ILi64EEENSA_ILi32EEEEEEaNS5_IJlSC_lEEEaSJ_NS4_8TiledMMAINS4_8MMA_AtomIJNS4_21SM100_MMA_S8_2x1SM_SSIaaiLi128ELi64ELNS4_4UMMA5MajorE0ELSO_0ELNSN_8SaturateE0EEEEEENS4_6LayoutINS5_IJSC_SC_SC_EEENS5_IJNSA_ILi0EEESU_SU_EEEEENS5_IJNS4_10UnderscoreESX_SX_EEEEENS4_18SM100_TMA_2SM_LOADENS4_14ComposedLayoutINS4_7SwizzleILi1ELi4ELi3EEENS4_18smem_ptr_flag_bitsILi8EEENSS_INS5_IJNSA_ILi8EEESH_EEENS5_IJSH_SC_EEEEEEEvNS4_8identityES10_S1A_vS1B_EENS_8epilogue10collective18CollectiveEpilogueINS1D_23Sm100TmaWarpSpecializedILi1ELi1ELi32ELb0ELb0EEEJNS5_IJSG_SG_SH_EEENS5_IJNSS_ISG_SC_EES1J_EEEaSJ_aSJ_NS1D_6fusion15FusionCallbacksIS1H_NS1L_17LinearCombinationIaiaiLNS_15FloatRoundStyleE2EEES1I_S1K_JEEENS4_5SM1004TMEM4LOAD26SM100_TMEM_LOAD_32dp32b32xENS4_13SM90_TMA_LOADENS11_INS12_ILi2ELi4ELi3EEES15_NSS_INS5_IJS16_SG_EEENS5_IJSG_SC_EEEEEEENS4_39AutoVectorizingCopyWithAssumedAlignmentILi128EEENS4_14SM90_TMA_STOREES20_S22_S22_EEEvvEEEEvNT_6ParamsE)
        /*194c*/ 	.short	0x0380
        /*194e*/ 	.short	0x0800


	//----- nvinfo : EIATTR_SW_WAR
	.align		4
.L_55:
        /*1950*/ 	.byte	0x04, 0x36
        /*1952*/ 	.short	(.L_57 - .L_56)
.L_56:
        /*1954*/ 	.word	0x00000008
.L_57:


//--------------------- .nv.callgraph             --------------------------
	.section	.nv.callgraph,"",@"SHT_CUDA_CALLGRAPH"
	.align	4
	.sectionentsize	8
	.align		4
        /*0000*/ 	.word	0x00000000
	.align		4
        /*0004*/ 	.word	0xffffffff
	.align		4
        /*0008*/ 	.word	index@(_ZN7cutlass13device_kernelINS_4gemm6kernel13GemmUniversalIN4cute5tupleIJiiiiEEENS1_10collective13CollectiveMmaINS1_35MainloopSm100TmaUmmaWarpSpecializedILi72ELi2ELi4ENS5_IJNS4_1CILi2EEENSA_ILi1EEESC_EEEEENS5_IJNSA_ILi128EEENSA_ILi64EEENSA_ILi32EEEEEEaNS5_IJlSC_lEEEaSJ_NS4_8TiledMMAINS4_8MMA_AtomIJNS4_21SM100_MMA_S8_2x1SM_SSIaaiLi128ELi64ELNS4_4UMMA5MajorE0ELSO_0ELNSN_8SaturateE0EEEEEENS4_6LayoutINS5_IJSC_SC_SC_EEENS5_IJNSA_ILi0EEESU_SU_EEEEENS5_IJNS4_10UnderscoreESX_SX_EEEEENS4_18SM100_TMA_2SM_LOADENS4_14ComposedLayoutINS4_7SwizzleILi1ELi4ELi3EEENS4_18smem_ptr_flag_bitsILi8EEENSS_INS5_IJNSA_ILi8EEESH_EEENS5_IJSH_SC_EEEEEEEvNS4_8identityES10_S1A_vS1B_EENS_8epilogue10collective18CollectiveEpilogueINS1D_23Sm100TmaWarpSpecializedILi1ELi1ELi32ELb0ELb0EEEJNS5_IJSG_SG_SH_EEENS5_IJNSS_ISG_SC_EES1J_EEEaSJ_aSJ_NS1D_6fusion15FusionCallbacksIS1H_NS1L_17LinearCombinationIaiaiLNS_15FloatRoundStyleE2EEES1I_S1K_JEEENS4_5SM1004TMEM4LOAD26SM100_TMEM_LOAD_32dp32b32xENS4_13SM90_TMA_LOADENS11_INS12_ILi2ELi4ELi3EEES15_NSS_INS5_IJS16_SG_EEENS5_IJSG_SC_EEEEEEENS4_39AutoVectorizingCopyWithAssumedAlignmentILi128EEENS4_14SM90_TMA_STOREES20_S22_S22_EEEvvEEEEvNT_6ParamsE)
	.align		4
        /*000c*/ 	.word	index@(__assertfail)
	.align		4
        /*0010*/ 	.word	0x00000000
	.align		4
        /*0014*/ 	.word	0xfffffffe
	.align		4
        /*0018*/ 	.word	0x00000000
	.align		4
        /*001c*/ 	.word	0xfffffffd
	.align		4
        /*0020*/ 	.word	0x00000000
	.align		4
        /*0024*/ 	.word	0xfffffffc


//--------------------- .nv.constant4             --------------------------
	.section	.nv.constant4,"a",@progbits
	.align	8
	.align		8
.nv.constant4:
        /*0000*/ 	.dword	__assertfail
	.align		8
        /*0008*/ 	.dword	__unnamed_1
	.align		8
        /*0010*/ 	.dword	__unnamed_2
	.align		8
        /*0018*/ 	.dword	_ZN40_INTERNAL_fd911e87_4_k_cu_dd3f8448_101884cuda3std3__45__cpo5beginE
	.align		8
        /*0020*/ 	.dword	_ZN40_INTERNAL_fd911e87_4_k_cu_dd3f8448_101884cuda3std3__45__cpo3endE
	.align		8
        /*0028*/ 	.dword	_ZN40_INTERNAL_fd911e87_4_k_cu_dd3f8448_101884cuda3std3__45__cpo6cbeginE
	.align		8
        /*0030*/ 	.dword	_ZN40_INTERNAL_fd911e87_4_k_cu_dd3f8448_101884cuda3std3__45__cpo4cendE
	.align		8
        /*0038*/ 	.dword	_ZN40_INTERNAL_fd911e87_4_k_cu_dd3f8448_101884cuda3std3__442_GLOBAL__N__fd911e87_4_k_cu_dd3f8448_101886ignoreE
	.align		8
        /*0040*/ 	.dword	_ZN40_INTERNAL_fd911e87_4_k_cu_dd3f8448_101884cuda3std3__419piecewise_constructE
	.align		8
        /*0048*/ 	.dword	_ZN40_INTERNAL_fd911e87_4_k_cu_dd3f8448_101884cuda3std3__48in_placeE
	.align		8
        /*0050*/ 	.dword	_ZN40_INTERNAL_fd911e87_4_k_cu_dd3f8448_101884cuda3std6ranges3__45__cpo4swapE
	.align		8
        /*0058*/ 	.dword	_ZN40_INTERNAL_fd911e87_4_k_cu_dd3f8448_101884cuda3std6ranges3__45__cpo9iter_moveE
	.align		8
        /*0060*/ 	.dword	_ZN40_INTERNAL_fd911e87_4_k_cu_dd3f8448_101884cute7productE
	.align		8
        /*0068*/ 	.dword	_ZN40_INTERNAL_fd911e87_4_k_cu_dd3f8448_101884cute1_E
	.align		8
        /*0070*/ 	.dword	$str$25
	.align		8
        /*0078*/ 	.dword	$str$26
	.align		8
        /*0080*/ 	.dword	$str$27
	.align		8
        /*0088*/ 	.dword	$str$28


//--------------------- .text._ZN7cutlass13device_kernelINS_4gemm6kernel13GemmUniversalIN4cute5tupleIJiiiiEEENS1_10collective13CollectiveMmaINS1_35MainloopSm100TmaUmmaWarpSpecializedILi72ELi2ELi4ENS5_IJNS4_1CILi2EEENSA_ILi1EEESC_EEEEENS5_IJNSA_ILi128EEENSA_ILi64EEENSA_ILi32EEEEEEaNS5_IJlSC_lEEEaSJ_NS4_8TiledMMAINS4_8MMA_AtomIJNS4_21SM100_MMA_S8_2x1SM_SSIaaiLi128ELi64ELNS4_4UMMA5MajorE0ELSO_0ELNSN_8SaturateE0EEEEEENS4_6LayoutINS5_IJSC_SC_SC_EEENS5_IJNSA_ILi0EEESU_SU_EEEEENS5_IJNS4_10UnderscoreESX_SX_EEEEENS4_18SM100_TMA_2SM_LOADENS4_14ComposedLayoutINS4_7SwizzleILi1ELi4ELi3EEENS4_18smem_ptr_flag_bitsILi8EEENSS_INS5_IJNSA_ILi8EEESH_EEENS5_IJSH_SC_EEEEEEEvNS4_8identityES10_S1A_vS1B_EENS_8epilogue10collective18CollectiveEpilogueINS1D_23Sm100TmaWarpSpecializedILi1ELi1ELi32ELb0ELb0EEEJNS5_IJSG_SG_SH_EEENS5_IJNSS_ISG_SC_EES1J_EEEaSJ_aSJ_NS1D_6fusion15FusionCallbacksIS1H_NS1L_17LinearCombinationIaiaiLNS_15FloatRoundStyleE2EEES1I_S1K_JEEENS4_5SM1004TMEM4LOAD26SM100_TMEM_LOAD_32dp32b32xENS4_13SM90_TMA_LOADENS11_INS12_ILi2ELi4ELi3EEES15_NSS_INS5_IJS16_SG_EEENS5_IJSG_SC_EEEEEEENS4_39AutoVectorizingCopyWithAssumedAlignmentILi128EEENS4_14SM90_TMA_STOREES20_S22_S22_EEEvvEEEEvNT_6ParamsE --------------------------
	.section	.text._ZN7cutlass13device_kernelINS_4gemm6kernel13GemmUniversalIN4cute5tupleIJiiiiEEENS1_10collective13CollectiveMmaINS1_35MainloopSm100TmaUmmaWarpSpecializedILi72ELi2ELi4ENS5_IJNS4_1CILi2EEENSA_ILi1EEESC_EEEEENS5_IJNSA_ILi128EEENSA_ILi64EEENSA_ILi32EEEEEEaNS5_IJlSC_lEEEaSJ_NS4_8TiledMMAINS4_8MMA_AtomIJNS4_21SM100_MMA_S8_2x1SM_SSIaaiLi128ELi64ELNS4_4UMMA5MajorE0ELSO_0ELNSN_8SaturateE0EEEEEENS4_6LayoutINS5_IJSC_SC_SC_EEENS5_IJNSA_ILi0EEESU_SU_EEEEENS5_IJNS4_10UnderscoreESX_SX_EEEEENS4_18SM100_TMA_2SM_LOADENS4_14ComposedLayoutINS4_7SwizzleILi1ELi4ELi3EEENS4_18smem_ptr_flag_bitsILi8EEENSS_INS5_IJNSA_ILi8EEESH_EEENS5_IJSH_SC_EEEEEEEvNS4_8identityES10_S1A_vS1B_EENS_8epilogue10collective18CollectiveEpilogueINS1D_23Sm100TmaWarpSpecializedILi1ELi1ELi32ELb0ELb0EEEJNS5_IJSG_SG_SH_EEENS5_IJNSS_ISG_SC_EES1J_EEEaSJ_aSJ_NS1D_6fusion15FusionCallbacksIS1H_NS1L_17LinearCombinationIaiaiLNS_15FloatRoundStyleE2EEES1I_S1K_JEEENS4_5SM1004TMEM4LOAD26SM100_TMEM_LOAD_32dp32b32xENS4_13SM90_TMA_LOADENS11_INS12_ILi2ELi4ELi3EEES15_NSS_INS5_IJS16_SG_EEENS5_IJSG_SC_EEEEEEENS4_39AutoVectorizingCopyWithAssumedAlignmentILi128EEENS4_14SM90_TMA_STOREES20_S22_S22_EEEvvEEEEvNT_6ParamsE,"ax",@progbits
	.align	128
.text._ZN7cutlass13device_kernelINS_4gemm6kernel13GemmUniversalIN4cute5tupleIJiiiiEEENS1_10collective13CollectiveMmaINS1_35MainloopSm100TmaUmmaWarpSpecializedILi72ELi2ELi4ENS5_IJNS4_1CILi2EEENSA_ILi1EEESC_EEEEENS5_IJNSA_ILi128EEENSA_ILi64EEENSA_ILi32EEEEEEaNS5_IJlSC_lEEEaSJ_NS4_8TiledMMAINS4_8MMA_AtomIJNS4_21SM100_MMA_S8_2x1SM_SSIaaiLi128ELi64ELNS4_4UMMA5MajorE0ELSO_0ELNSN_8SaturateE0EEEEEENS4_6LayoutINS5_IJSC_SC_SC_EEENS5_IJNSA_ILi0EEESU_SU_EEEEENS5_IJNS4_10UnderscoreESX_SX_EEEEENS4_18SM100_TMA_2SM_LOADENS4_14ComposedLayoutINS4_7SwizzleILi1ELi4ELi3EEENS4_18smem_ptr_flag_bitsILi8EEENSS_INS5_IJNSA_ILi8EEESH_EEENS5_IJSH_SC_EEEEEEEvNS4_8identityES10_S1A_vS1B_EENS_8epilogue10collective18CollectiveEpilogueINS1D_23Sm100TmaWarpSpecializedILi1ELi1ELi32ELb0ELb0EEEJNS5_IJSG_SG_SH_EEENS5_IJNSS_ISG_SC_EES1J_EEEaSJ_aSJ_NS1D_6fusion15FusionCallbacksIS1H_NS1L_17LinearCombinationIaiaiLNS_15FloatRoundStyleE2EEES1I_S1K_JEEENS4_5SM1004TMEM4LOAD26SM100_TMEM_LOAD_32dp32b32xENS4_13SM90_TMA_LOADENS11_INS12_ILi2ELi4ELi3EEES15_NSS_INS5_IJS16_SG_EEENS5_IJSG_SC_EEEEEEENS4_39AutoVectorizingCopyWithAssumedAlignmentILi128EEENS4_14SM90_TMA_STOREES20_S22_S22_EEEvvEEEEvNT_6ParamsE:
        .type           _ZN7cutlass13device_kernelINS_4gemm6kernel13GemmUniversalIN4cute5tupleIJiiiiEEENS1_10collective13CollectiveMmaINS1_35MainloopSm100TmaUmmaWarpSpecializedILi72ELi2ELi4ENS5_IJNS4_1CILi2EEENSA_ILi1EEESC_EEEEENS5_IJNSA_ILi128EEENSA_ILi64EEENSA_ILi32EEEEEEaNS5_IJlSC_lEEEaSJ_NS4_8TiledMMAINS4_8MMA_AtomIJNS4_21SM100_MMA_S8_2x1SM_SSIaaiLi128ELi64ELNS4_4UMMA5MajorE0ELSO_0ELNSN_8SaturateE0EEEEEENS4_6LayoutINS5_IJSC_SC_SC_EEENS5_IJNSA_ILi0EEESU_SU_EEEEENS5_IJNS4_10UnderscoreESX_SX_EEEEENS4_18SM100_TMA_2SM_LOADENS4_14ComposedLayoutINS4_7SwizzleILi1ELi4ELi3EEENS4_18smem_ptr_flag_bitsILi8EEENSS_INS5_IJNSA_ILi8EEESH_EEENS5_IJSH_SC_EEEEEEEvNS4_8identityES10_S1A_vS1B_EENS_8epilogue10collective18CollectiveEpilogueINS1D_23Sm100TmaWarpSpecializedILi1ELi1ELi32ELb0ELb0EEEJNS5_IJSG_SG_SH_EEENS5_IJNSS_ISG_SC_EES1J_EEEaSJ_aSJ_NS1D_6fusion15FusionCallbacksIS1H_NS1L_17LinearCombinationIaiaiLNS_15FloatRoundStyleE2EEES1I_S1K_JEEENS4_5SM1004TMEM4LOAD26SM100_TMEM_LOAD_32dp32b32xENS4_13SM90_TMA_LOADENS11_INS12_ILi2ELi4ELi3EEES15_NSS_INS5_IJS16_SG_EEENS5_IJSG_SC_EEEEEEENS4_39AutoVectorizingCopyWithAssumedAlignmentILi128EEENS4_14SM90_TMA_STOREES20_S22_S22_EEEvvEEEEvNT_6ParamsE,@function
        .size           _ZN7cutlass13device_kernelINS_4gemm6kernel13GemmUniversalIN4cute5tupleIJiiiiEEENS1_10collective13CollectiveMmaINS1_35MainloopSm100TmaUmmaWarpSpecializedILi72ELi2ELi4ENS5_IJNS4_1CILi2EEENSA_ILi1EEESC_EEEEENS5_IJNSA_ILi128EEENSA_ILi64EEENSA_ILi32EEEEEEaNS5_IJlSC_lEEEaSJ_NS4_8TiledMMAINS4_8MMA_AtomIJNS4_21SM100_MMA_S8_2x1SM_SSIaaiLi128ELi64ELNS4_4UMMA5MajorE0ELSO_0ELNSN_8SaturateE0EEEEEENS4_6LayoutINS5_IJSC_SC_SC_EEENS5_IJNSA_ILi0EEESU_SU_EEEEENS5_IJNS4_10UnderscoreESX_SX_EEEEENS4_18SM100_TMA_2SM_LOADENS4_14ComposedLayoutINS4_7SwizzleILi1ELi4ELi3EEENS4_18smem_ptr_flag_bitsILi8EEENSS_INS5_IJNSA_ILi8EEESH_EEENS5_IJSH_SC_EEEEEEEvNS4_8identityES10_S1A_vS1B_EENS_8epilogue10collective18CollectiveEpilogueINS1D_23Sm100TmaWarpSpecializedILi1ELi1ELi32ELb0ELb0EEEJNS5_IJSG_SG_SH_EEENS5_IJNSS_ISG_SC_EES1J_EEEaSJ_aSJ_NS1D_6fusion15FusionCallbacksIS1H_NS1L_17LinearCombinationIaiaiLNS_15FloatRoundStyleE2EEES1I_S1K_JEEENS4_5SM1004TMEM4LOAD26SM100_TMEM_LOAD_32dp32b32xENS4_13SM90_TMA_LOADENS11_INS12_ILi2ELi4ELi3EEES15_NSS_INS5_IJS16_SG_EEENS5_IJSG_SC_EEEEEEENS4_39AutoVectorizingCopyWithAssumedAlignmentILi128EEENS4_14SM90_TMA_STOREES20_S22_S22_EEEvvEEEEvNT_6ParamsE,(.L_x_354 - _ZN7cutlass13device_kernelINS_4gemm6kernel13GemmUniversalIN4cute5tupleIJiiiiEEENS1_10collective13CollectiveMmaINS1_35MainloopSm100TmaUmmaWarpSpecializedILi72ELi2ELi4ENS5_IJNS4_1CILi2EEENSA_ILi1EEESC_EEEEENS5_IJNSA_ILi128EEENSA_ILi64EEENSA_ILi32EEEEEEaNS5_IJlSC_lEEEaSJ_NS4_8TiledMMAINS4_8MMA_AtomIJNS4_21SM100_MMA_S8_2x1SM_SSIaaiLi128ELi64ELNS4_4UMMA5MajorE0ELSO_0ELNSN_8SaturateE0EEEEEENS4_6LayoutINS5_IJSC_SC_SC_EEENS5_IJNSA_ILi0EEESU_SU_EEEEENS5_IJNS4_10UnderscoreESX_SX_EEEEENS4_18SM100_TMA_2SM_LOADENS4_14ComposedLayoutINS4_7SwizzleILi1ELi4ELi3EEENS4_18smem_ptr_flag_bitsILi8EEENSS_INS5_IJNSA_ILi8EEESH_EEENS5_IJSH_SC_EEEEEEEvNS4_8identityES10_S1A_vS1B_EENS_8epilogue10collective18CollectiveEpilogueINS1D_23Sm100TmaWarpSpecializedILi1ELi1ELi32ELb0ELb0EEEJNS5_IJSG_SG_SH_EEENS5_IJNSS_ISG_SC_EES1J_EEEaSJ_aSJ_NS1D_6fusion15FusionCallbacksIS1H_NS1L_17LinearCombinationIaiaiLNS_15FloatRoundStyleE2EEES1I_S1K_JEEENS4_5SM1004TMEM4LOAD26SM100_TMEM_LOAD_32dp32b32xENS4_13SM90_TMA_LOADENS11_INS12_ILi2ELi4ELi3EEES15_NSS_INS5_IJS16_SG_EEENS5_IJSG_SC_EEEEEEENS4_39AutoVectorizingCopyWithAssumedAlignmentILi128EEENS4_14SM90_TMA_STOREES20_S22_S22_EEEvvEEEEvNT_6ParamsE)
        .other          _ZN7cutlass13device_kernelINS_4gemm6kernel13GemmUniversalIN4cute5tupleIJiiiiEEENS1_10collective13CollectiveMmaINS1_35MainloopSm100TmaUmmaWarpSpecializedILi72ELi2ELi4ENS5_IJNS4_1CILi2EEENSA_ILi1EEESC_EEEEENS5_IJNSA_ILi128EEENSA_ILi64EEENSA_ILi32EEEEEEaNS5_IJlSC_lEEEaSJ_NS4_8TiledMMAINS4_8MMA_AtomIJNS4_21SM100_MMA_S8_2x1SM_SSIaaiLi128ELi64ELNS4_4UMMA5MajorE0ELSO_0ELNSN_8SaturateE0EEEEEENS4_6LayoutINS5_IJSC_SC_SC_EEENS5_IJNSA_ILi0EEESU_SU_EEEEENS5_IJNS4_10UnderscoreESX_SX_EEEEENS4_18SM100_TMA_2SM_LOADENS4_14ComposedLayoutINS4_7SwizzleILi1ELi4ELi3EEENS4_18smem_ptr_flag_bitsILi8EEENSS_INS5_IJNSA_ILi8EEESH_EEENS5_IJSH_SC_EEEEEEEvNS4_8identityES10_S1A_vS1B_EENS_8epilogue10collective18CollectiveEpilogueINS1D_23Sm100TmaWarpSpecializedILi1ELi1ELi32ELb0ELb0EEEJNS5_IJSG_SG_SH_EEENS5_IJNSS_ISG_SC_EES1J_EEEaSJ_aSJ_NS1D_6fusion15FusionCallbacksIS1H_NS1L_17LinearCombinationIaiaiLNS_15FloatRoundStyleE2EEES1I_S1K_JEEENS4_5SM1004TMEM4LOAD26SM100_TMEM_LOAD_32dp32b32xENS4_13SM90_TMA_LOADENS11_INS12_ILi2ELi4ELi3EEES15_NSS_INS5_IJS16_SG_EEENS5_IJSG_SC_EEEEEEENS4_39AutoVectorizingCopyWithAssumedAlignmentILi128EEENS4_14SM90_TMA_STOREES20_S22_S22_EEEvvEEEEvNT_6ParamsE,@"STO_CUDA_ENTRY STV_DEFAULT"
_ZN7cutlass13device_kernelINS_4gemm6kernel13GemmUniversalIN4cute5tupleIJiiiiEEENS1_10collective13CollectiveMmaINS1_35MainloopSm100TmaUmmaWarpSpecializedILi72ELi2ELi4ENS5_IJNS4_1CILi2EEENSA_ILi1EEESC_EEEEENS5_IJNSA_ILi128EEENSA_ILi64EEENSA_ILi32EEEEEEaNS5_IJlSC_lEEEaSJ_NS4_8TiledMMAINS4_8MMA_AtomIJNS4_21SM100_MMA_S8_2x1SM_SSIaaiLi128ELi64ELNS4_4UMMA5MajorE0ELSO_0ELNSN_8SaturateE0EEEEEENS4_6LayoutINS5_IJSC_SC_SC_EEENS5_IJNSA_ILi0EEESU_SU_EEEEENS5_IJNS4_10UnderscoreESX_SX_EEEEENS4_18SM100_TMA_2SM_LOADENS4_14ComposedLayoutINS4_7SwizzleILi1ELi4ELi3EEENS4_18smem_ptr_flag_bitsILi8EEENSS_INS5_IJNSA_ILi8EEESH_EEENS5_IJSH_SC_EEEEEEEvNS4_8identityES10_S1A_vS1B_EENS_8epilogue10collective18CollectiveEpilogueINS1D_23Sm100TmaWarpSpecializedILi1ELi1ELi32ELb0ELb0EEEJNS5_IJSG_SG_SH_EEENS5_IJNSS_ISG_SC_EES1J_EEEaSJ_aSJ_NS1D_6fusion15FusionCallbacksIS1H_NS1L_17LinearCombinationIaiaiLNS_15FloatRoundStyleE2EEES1I_S1K_JEEENS4_5SM1004TMEM4LOAD26SM100_TMEM_LOAD_32dp32b32xENS4_13SM90_TMA_LOADENS11_INS12_ILi2ELi4ELi3EEES15_NSS_INS5_IJS16_SG_EEENS5_IJSG_SC_EEEEEEENS4_39AutoVectorizingCopyWithAssumedAlignmentILi128EEENS4_14SM90_TMA_STOREES20_S22_S22_EEEvvEEEEvNT_6ParamsE:
[----:B------:R-:W1:Y:S01]  /*0000*/  LDC R1, c[0x0][0x37c] ;  /* 0x0000df00ff017b82 */ /* 0x000e620000000800 */
[----:B------:R-:W2:Y:S01]  /*0010*/  S2R R103, SR_TID.X ;  /* 0x0000000000677919 */ /* 0x000ea20000002100 */
[----:B------:R-:W3:Y:S06]  /*0020*/  LDCU.64 UR6, c[0x0][0x890] ;  /* 0x00011200ff0677ac */ /* 0x000eec0008000a00 */
[----:B------:R-:W4:Y:S01]  /*0030*/  S2UR UR37, SR_CgaCtaId ;  /* 0x00000000002579c3 */ /* 0x000f220000008800 */
[----:B------:R-:W-:Y:S02]  /*0040*/  PRMT R99, RZ, 0x7610, R99 ;  /* 0x00007610ff637816 */ /* 0x000fe40000000063 */
[----:B------:R-:W-:Y:S01]  /*0050*/  ELECT P1, URZ, PT ;  /* 0x0000000000ff782f */ /* 0x000fe20003820000 */
[----:B------:R-:W1:Y:S01]  /*0060*/  LDCU.64 UR40, c[0x0][0x358] ;  /* 0x00006b00ff2877ac */ /* 0x000e620008000a00 */
[----:B---3--:R-:W-:-:S04]  /*0070*/  UISETP.NE.U32.AND UP0, UPT, UR6, URZ, UPT ;  /* 0x000000ff0600728c */ /* 0x008fc8000bf05070 */
[----:B------:R-:W-:Y:S02]  /*0080*/  UISETP.NE.AND.EX UP0, UPT, UR7, URZ, UPT, UP0 ;  /* 0x000000ff0700728c */ /* 0x000fe4000bf05300 */
[----:B----4-:R-:W-:Y:S02]  /*0090*/  ULOP3.LUT UR5, UR37, 0x1, URZ, 0xc0, !UPT ;  /* 0x0000000125057892 */ /* 0x010fe4000f8ec0ff */
[----:B------:R-:W-:Y:S01]  /*00a0*/  ULOP3.LUT UR4, UR37, 0x1, URZ, 0x3c, !UPT ;  /* 0x0000000125047892 */ /* 0x000fe2000f8e3cff */
[----:B--2---:R-:W-:-:S05]  /*00b0*/  SHF.R.U32.HI R106, RZ, 0x5, R103 ;  /* 0x00000005ff6a7819 */ /* 0x004fca0000011667 */
[----:B------:R-:W2:Y:S02]  /*00c0*/  SHFL.IDX PT, R0, R106, RZ, 0x1f ;  /* 0x00001fff6a007589 */ /* 0x000ea400000e0000 */
[----:B--2---:R-:W-:Y:S01]  /*00d0*/  R2UR UR10, R0 ;  /* 0x00000000000a72ca */ /* 0x004fe200000e0000 */
[----:B-1----:R-:W-:-:S14]  /*00e0*/  BRA.U UP0, `(.L_x_0) ;  /* 0x00000001002c7547 */ /* 0x002fdc000b800000 */
[----:B------:R-:W1:Y:S02]  /*00f0*/  LDCU.64 UR8, c[0x0][0x888] ;  /* 0x00011100ff0877ac */ /* 0x000e640008000a00 */
[----:B-1----:R-:W-:-:S04]  /*0100*/  UISETP.NE.U32.AND UP0, UPT, UR8, URZ, UPT ;  /* 0x000000ff0800728c */ /* 0x002fc8000bf05070 */
[----:B------:R-:W-:-:S09]  /*0110*/  UISETP.NE.AND.EX UP0, UPT, UR9, URZ, UPT, UP0 ;  /* 0x000000ff0900728c */ /* 0x000fd2000bf05300 */
[----:B------:R-:W-:Y:S05]  /*0120*/  BRA.U !UP0, `(.L_x_1) ;  /* 0x0000000108107547 */ /* 0x000fea000b800000 */
[----:B------:R-:W1:Y:S02]  /*0130*/  LDC.64 R48, c[0x0][0x888] ;  /* 0x00022200ff307b82 */ /* 0x000e640000000a00 */
[----:B-1----:R1:W5:Y:S01]  /*0140*/  LDG.E R48, desc[UR40][R48.64] ;  /* 0x0000002830307981 */ /* 0x002362000c1e1900 */
[----:B------:R-:W-:Y:S01]  /*0150*/  HFMA2 R99, -RZ, RZ, 0, 5.9604644775390625e-08 ;  /* 0x00000001ff637431 */ /* 0x000fe200000001ff */
[----:B------:R-:W-:Y:S05]  /*0160*/  BRA `(.L_x_0) ;  /* 0x00000000000c7947 */ /* 0x000fea0003800000 */
.L_x_1:
[----:B------:R-:W1:Y:S01]  /*0170*/  LDCU UR8, c[0x0][0x880] ;  /* 0x00011000ff0877ac */ /* 0x000e620008000800 */
[----:B------:R-:W-:Y:S01]  /*0180*/  HFMA2 R99, -RZ, RZ, 0, 5.9604644775390625e-08 ;  /* 0x00000001ff637431 */ /* 0x000fe200000001ff */
[----:B-1----:R-:W-:-:S07]  /*0190*/  MOV R48, UR8 ;  /* 0x0000000800307c02 */ /* 0x002fce0008000f00 */
.L_x_0:
[----:B------:R-:W2:Y:S02]  /*01a0*/  LDCU.64 UR8, c[0x0][0x8b0] ;  /* 0x00011600ff0877ac */ /* 0x000ea40008000a00 */
[----:B--2---:R-:W-:-:S04]  /*01b0*/  UISETP.NE.U32.AND UP0, UPT, UR8, URZ, UPT ;  /* 0x000000ff0800728c */ /* 0x004fc8000bf05070 */
[----:B------:R-:W-:-:S09]  /*01c0*/  UISETP.NE.AND.EX UP0, UPT, UR9, URZ, UPT, UP0 ;  /* 0x000000ff0900728c */ /* 0x000fd2000bf05300 */
[----:B------:R-:W-:Y:S05]  /*01d0*/  BRA.U UP0, `(.L_x_2) ;  /* 0x0000000100247547 */ /* 0x000fea000b800000 */
[----:B------:R-:W2:Y:S02]  /*01e0*/  LDCU.64 UR8, c[0x0][0x8a8] ;  /* 0x00011500ff0877ac */ /* 0x000ea40008000a00 */
[----:B--2---:R-:W-:-:S04]  /*01f0*/  UISETP.NE.U32.AND UP0, UPT, UR8, URZ, UPT ;  /* 0x000000ff0800728c */ /* 0x004fc8000bf05070 */
[----:B------:R-:W-:-:S09]  /*0200*/  UISETP.NE.AND.EX UP0, UPT, UR9, URZ, UPT, UP0 ;  /* 0x000000ff0900728c */ /* 0x000fd2000bf05300 */
[----:B------:R-:W-:Y:S05]  /*0210*/  BRA.U !UP0, `(.L_x_3) ;  /* 0x00000001080c7547 */ /* 0x000fea000b800000 */
[----:B------:R-:W2:Y:S02]  /*0220*/  LDC.64 R46, c[0x0][0x8a8] ;  /* 0x00022a00ff2e7b82 */ /* 0x000ea40000000a00 */
[----:B--2---:R2:W5:Y:S01]  /*0230*/  LDG.E R46, desc[UR40][R46.64] ;  /* 0x000000282e2e7981 */ /* 0x004562000c1e1900 */
[----:B------:R-:W-:Y:S05]  /*0240*/  BRA `(.L_x_2) ;  /* 0x0000000000087947 */ /* 0x000fea0003800000 */
.L_x_3:
[----:B------:R-:W2:Y:S02]  /*0250*/  LDCU UR8, c[0x0][0x8a0] ;  /* 0x00011400ff0877ac */ /* 0x000ea40008000800 */
[----:B--2---:R-:W-:Y:S02]  /*0260*/  MOV R46, UR8 ;  /* 0x00000008002e7c02 */ /* 0x004fe40008000f00 */
.L_x_2:
[----:B------:R-:W-:Y:S01]  /*0270*/  IMAD.U32 R0, RZ, RZ, UR10 ;  /* 0x0000000aff007e24 */ /* 0x000fe2000f8e00ff */
[----:B------:R-:W-:Y:S04]  /*0280*/  BSSY.RECONVERGENT B0, `(.L_x_4) ;  /* 0x000000c000007945 */ /* 0x000fe80003800200 */
[C---:B------:R-:W-:Y:S02]  /*0290*/  ISETP.NE.OR P2, PT, R0.reuse, 0x1, !P1 ;  /* 0x000000010000780c */ /* 0x040fe40004f45670 */
[----:B------:R-:W-:-:S11]  /*02a0*/  ISETP.NE.OR P0, PT, R0, 0x3, !P1 ;  /* 0x000000030000780c */ /* 0x000fd60004f05670 */
[----:B------:R-:W-:Y:S05]  /*02b0*/  @P2 BRA `(.L_x_5) ;  /* 0x0000000000202947 */ /* 0x000fea0003800000 */
[----:B------:R-:W3:Y:S02]  /*02c0*/  LDCU.64 UR8, c[0x0][0x348] ;  /* 0x00006900ff0877ac */ /* 0x000ee40008000a00 */
[----:B---3--:R-:W-:Y:S02]  /*02d0*/  UIADD3 UR12, UP1, UPT, UR8, 0x80, URZ ;  /* 0x00000080080c7890 */ /* 0x008fe4000ff3e0ff */
[----:B------:R-:W-:Y:S02]  /*02e0*/  UIADD3 UR8, UP0, UPT, UR8, 0x180, URZ ;  /* 0x0000018008087890 */ /* 0x000fe4000ff1e0ff */
[----:B------:R-:W-:Y:S02]  /*02f0*/  UIADD3.X UR13, UPT, UPT, URZ, UR9, URZ, UP1, !UPT ;  /* 0x00000009ff0d7290 */ /* 0x000fe40008ffe4ff */
[----:B------:R-:W-:-:S07]  /*0300*/  UIADD3.X UR9, UPT, UPT, URZ, UR9, URZ, UP0, !UPT ;  /* 0x00000009ff097290 */ /* 0x000fce00087fe4ff */
[----:B------:R3:W-:Y:S02]  /*0310*/  UTMACCTL.PF [UR12] ;  /* 0x000000000c0079b9 */ /* 0x0007e40008040000 */
[----:B------:R3:W-:Y:S02]  /*0320*/  UTMACCTL.PF [UR8] ;  /* 0x00000000080079b9 */ /* 0x0007e40008040000 */
[----:B---3--:R-:W-:Y:S01]  /*0330*/  NOP ;  /* 0x0000000000007918 */ /* 0x008fe20000000000 */
.L_x_5:
[----:B------:R-:W-:Y:S05]  /*0340*/  BSYNC.RECONVERGENT B0 ;  /* 0x0000000000007941 */ /* 0x000fea0003800200 */
.L_x_4:
[----:B------:R-:W-:Y:S04]  /*0350*/  BSSY.RECONVERGENT B0, `(.L_x_6) ;  /* 0x000000a000007945 */ /* 0x000fe80003800200 */
        /* <DEDUP_REMOVED lines=9> */
.L_x_7:
[----:B------:R-:W-:Y:S05]  /*03f0*/  BSYNC.RECONVERGENT B0 ;  /* 0x0000000000007941 */ /* 0x000fea0003800200 */
.L_x_6:
[----:B------:R-:W3:Y:S01]  /*0400*/  LDCU.64 UR8, c[0x0][0x888] ;  /* 0x00011100ff0877ac */ /* 0x000ee20008000a00 */
[----:B------:R-:W-:Y:S02]  /*0410*/  UISETP.EQ.U32.AND UP1, UPT, UR6, URZ, UPT ;  /* 0x000000ff0600728c */ /* 0x000fe4000bf22070 */
[----:B------:R-:W-:Y:S02]  /*0420*/  UPLOP3.LUT UP5, UPT, UPT, UPT, UPT, 0x80, 0x8 ;  /* 0x000000000008789c */ /* 0x000fe40003faf070 */
[----:B---3--:R-:W-:-:S04]  /*0430*/  UISETP.NE.U32.AND UP0, UPT, UR8, URZ, UPT ;  /* 0x000000ff0800728c */ /* 0x008fc8000bf05070 */
[----:B------:R-:W-:-:S04]  /*0440*/  UISETP.NE.AND.EX UP0, UPT, UR9, URZ, UPT, UP0 ;  /* 0x000000ff0900728c */ /* 0x000fc8000bf05300 */
[----:B------:R-:W-:-:S04]  /*0450*/  UISETP.EQ.OR.EX UP2, UPT, UR7, URZ, !UP0, UP1 ;  /* 0x000000ff0700728c */ /* 0x000fc8000c742710 */
[----:B------:R-:W-:-:S05]  /*0460*/  UP2UR UR44, UPR, URZ, 0x4 ;  /* 0x00000004ff2c7883 */ /* 0x000fca0008000000 */
[----:B------:R-:W-:Y:S07]  /*0470*/  BRA.U !UP2, `(.L_x_8) ;  /* 0x000000010a207547 */ /* 0x000fee000b800000 */
[----:B-----5:R-:W-:Y:S01]  /*0480*/  R2UR UR8, R48 ;  /* 0x00000000300872ca */ /* 0x020fe200000e0000 */
[----:B------:R-:W-:Y:S02]  /*0490*/  UISETP.NE.U32.AND UP2, UPT, UR6, URZ, UPT ;  /* 0x000000ff0600728c */ /* 0x000fe4000bf45070 */
[----:B------:R-:W-:Y:S02]  /*04a0*/  USEL UR6, URZ, 0xffffffff, UP0 ;  /* 0xffffffffff067887 */ /* 0x000fe40008000000 */
[----:B------:R-:W-:-:S08]  /*04b0*/  UISETP.NE.AND.EX UP2, UPT, UR7, URZ, UPT, UP2 ;  /* 0x000000ff0700728c */ /* 0x000fd0000bf45320 */
[----:B------:R-:W-:-:S04]  /*04c0*/  UISETP.NE.AND UP1, UPT, UR8, URZ, UPT ;  /* 0x000000ff0800728c */ /* 0x000fc8000bf25270 */
[----:B------:R-:W-:-:S04]  /*04d0*/  @!UP2 USEL UR6, URZ, 0xffffffff, UP1 ;  /* 0xffffffffff06a887 */ /* 0x000fc80008800000 */
[----:B------:R-:W-:-:S04]  /*04e0*/  ULOP3.LUT UR6, UR6, 0x1, URZ, 0xc0, !UPT ;  /* 0x0000000106067892 */ /* 0x000fc8000f8ec0ff */
[----:B------:R-:W-:-:S11]  /*04f0*/  UISETP.NE.U32.AND UP5, UPT, UR6, 0x1, UPT ;  /* 0x000000010600788c */ /* 0x000fd6000bfa5070 */
.L_x_8:
[----:B------:R-:W3:Y:S01]  /*0500*/  SHFL.IDX PT, R0, R106, RZ, 0x1f ;  /* 0x00001fff6a007589 */ /* 0x000ee200000e0000 */
[----:B------:R-:W-:-:S04]  /*0510*/  UISETP.NE.AND UP1, UPT, UR10, 0x2, UPT ;  /* 0x000000020a00788c */ /* 0x000fc8000bf25270 */
[----:B------:R-:W-:Y:S02]  /*0520*/  UISETP.EQ.AND UP2, UPT, UR5, URZ, !UP1 ;  /* 0x000000ff0500728c */ /* 0x000fe4000cf42270 */
[----:B------:R-:W-:-:S04]  /*0530*/  USEL UR7, URZ, 0x1, UP1 ;  /* 0x00000001ff077887 */ /* 0x000fc80008800000 */
[----:B------:R-:W-:Y:S02]  /*0540*/  PLOP3.LUT P5, PT, P1, PT, UP2, 0x80, 0x8 ;  /* 0x000000000008781c */ /* 0x000fe40000faf028 */
[----:B---3--:R-:W-:-:S13]  /*0550*/  ISETP.NE.AND P0, PT, R0, RZ, PT ;  /* 0x000000ff0000720c */ /* 0x008fda0003f05270 */
[----:B------:R-:W-:Y:S05]  /*0560*/  @P0 BRA `(.L_x_9) ;  /* 0x0000000800700947 */ /* 0x000fea0003800000 */
[----:B------:R-:W-:Y:S01]  /*0570*/  ELECT P0, URZ, PT ;  /* 0x0000000000ff782f */ /* 0x000fe20003800000 */
[----:B------:R-:W-:-:S12]  /*0580*/  BSSY.RECONVERGENT B0, `(.L_x_9) ;  /* 0x000009a000007945 */ /* 0x000fd80003800200 */
[----:B------:R-:W-:Y:S05]  /*0590*/  @!P0 BRA `(.L_x_10) ;  /* 0x0000000800608947 */ /* 0x000fea0003800000 */
[----:B------:R-:W-:Y:S01]  /*05a0*/  UMOV UR8, 0x400 ;  /* 0x0000040000087882 */ /* 0x000fe20000000000 */
[----:B------:R-:W-:Y:S01]  /*05b0*/  UMOV UR6, 0x1 ;  /* 0x0000000100067882 */ /* 0x000fe20000000000 */
[----:B------:R-:W-:Y:S02]  /*05c0*/  ULEA UR8, UR37, UR8, 0x18 ;  /* 0x0000000825087291 */ /* 0x000fe4000f8ec0ff */
[----:B------:R-:W-:-:S04]  /*05d0*/  UIADD3 UR12, UPT, UPT, -UR6, 0x100000, URZ ;  /* 0x00100000060c7890 */ /* 0x000fc8000fffe1ff */
[----:B------:R-:W-:Y:S02]  /*05e0*/  USHF.L.U32 UR13, UR12, 0xb, URZ ;  /* 0x0000000b0c0d7899 */ /* 0x000fe400080006ff */
[----:B------:R-:W-:Y:S01]  /*05f0*/  USHF.L.U32 UR12, UR12, 0x1, URZ ;  /* 0x000000010c0c7899 */ /* 0x000fe200080006ff */
[----:B------:R-:W3:Y:S11]  /*0600*/  FENCE.VIEW.ASYNC.S ;  /* 0x00000000000073c6 */ /* 0x000ef60000000000 */
[----:B---3--:R3:W4:Y:S01]  /*0610*/  SYNCS.EXCH.64 URZ, [UR8], UR12 ;  /* 0x0000000c08ff75b2 */ /* 0x0087220008000100 */
[----:B------:R3:W1:Y:S01]  /*0620*/  SYNCS.EXCH.64 URZ, [UR8+0x240], UR12 ;  /* 0x0002400c08ff75b2 */ /* 0x0006620008000100 */
        /* <DEDUP_REMOVED lines=141> */
[----:B------:R3:W1:Y:S02]  /*0f00*/  SYNCS.EXCH.64 URZ, [UR8+0x478], UR12 ;  /* 0x0004780c08ff75b2 */ /* 0x0006640008000100 */
[----:B---34-:R-:W-:Y:S01]  /*0f10*/  NOP ;  /* 0x0000000000007918 */ /* 0x018fe20000000000 */
.L_x_10:
[----:B------:R-:W-:Y:S05]  /*0f20*/  BSYNC.RECONVERGENT B0 ;  /* 0x0000000000007941 */ /* 0x000fea0003800200 */
.L_x_9:
[----:B------:R-:W3:Y:S01]  /*0f30*/  SHFL.IDX PT, R0, R106, RZ, 0x1f ;  /* 0x00001fff6a007589 */ /* 0x000ee200000e0000 */
[----:B------:R-:W-:Y:S01]  /*0f40*/  NOP ;  /* 0x0000000000007918 */ /* 0x000fe20000000000 */
[----:B---3--:R-:W-:-:S13]  /*0f50*/  ISETP.NE.AND P0, PT, R0, 0x1, PT ;  /* 0x000000010000780c */ /* 0x008fda0003f05270 */
[----:B------:R-:W-:Y:S05]  /*0f60*/  @P0 BRA `(.L_x_11) ;  /* 0x00000000003c0947 */ /* 0x000fea0003800000 */
[----:B------:R-:W-:Y:S01]  /*0f70*/  UMOV UR9, 0x400 ;  /* 0x0000040000097882 */ /* 0x000fe20000000000 */
[----:B------:R-:W-:Y:S01]  /*0f80*/  UMOV UR8, 0x20 ;  /* 0x0000002000087882 */ /* 0x000fe20000000000 */
[----:B------:R-:W-:Y:S01]  /*0f90*/  UMOV UR6, 0x80 ;  /* 0x0000008000067882 */ /* 0x000fe20000000000 */
[----:B------:R-:W-:Y:S02]  /*0fa0*/  ULEA UR9, UR37, UR9, 0x18 ;  /* 0x0000000925097291 */ /* 0x000fe4000f8ec0ff */
[----:B------:R-:W-:-:S04]  /*0fb0*/  UIADD3 UR12, UPT, UPT, -UR8, 0x100000, URZ ;  /* 0x00100000080c7890 */ /* 0x000fc8000fffe1ff */
[----:B------:R-:W-:Y:S02]  /*0fc0*/  USHF.L.U32 UR13, UR12, 0xb, URZ ;  /* 0x0000000b0c0d7899 */ /* 0x000fe400080006ff */
[----:B------:R-:W-:Y:S02]  /*0fd0*/  USHF.L.U32 UR12, UR12, 0x1, URZ ;  /* 0x000000010c0c7899 */ /* 0x000fe400080006ff */
[----:B------:R-:W-:-:S04]  /*0fe0*/  UIADD3 UR14, UPT, UPT, -UR6, 0x100000, URZ ;  /* 0x00100000060e7890 */ /* 0x000fc8000fffe1ff */
[----:B------:R-:W-:Y:S02]  /*0ff0*/  USHF.L.U32 UR15, UR14, 0xb, URZ ;  /* 0x0000000b0e0f7899 */ /* 0x000fe400080006ff */
[----:B------:R-:W-:Y:S01]  /*1000*/  USHF.L.U32 UR14, UR14, 0x1, URZ ;  /* 0x000000010e0e7899 */ /* 0x000fe200080006ff */
[----:B------:R-:W-:Y:S01]  /*1010*/  ELECT P0, URZ, PT ;  /* 0x0000000000ff782f */ /* 0x000fe20003800000 */
[----:B------:R-:W3:Y:S02]  /*1020*/  FENCE.VIEW.ASYNC.S ;  /* 0x00000000000073c6 */ /* 0x000ee40000000000 */
[----:B---3--:R3:W4:Y:S08]  /*1030*/  SYNCS.EXCH.64 URZ, [UR9+0x480], UR12 ;  /* 0x0004800c09ff75b2 */ /* 0x0087300008000100 */
[----:B------:R3:W1:Y:S01]  /*1040*/  SYNCS.EXCH.64 URZ, [UR9+0x488], UR14 ;  /* 0x0004880e09ff75b2 */ /* 0x0006620008000100 */
[----:B------:R-:W-:Y:S01]  /*1050*/  NOP ;  /* 0x0000000000007918 */ /* 0x000fe20000000000 */
.L_x_11:
[----:B------:R-:W2:Y:S01]  /*1060*/  SHFL.IDX PT, R0, R106, RZ, 0x1f ;  /* 0x00001fff6a007589 */ /* 0x000ea200000e0000 */
[----:B------:R-:W-:Y:S01]  /*1070*/  NOP ;  /* 0x0000000000007918 */ /* 0x000fe20000000000 */
[----:B--2---:R-:W-:-:S13]  /*1080*/  ISETP.NE.AND P0, PT, R0, 0x3, PT ;  /* 0x000000030000780c */ /* 0x004fda0003f05270 */
[----:B------:R-:W-:Y:S05]  /*1090*/  @P0 BRA `(.L_x_12) ;  /* 0x00000000002c0947 */ /* 0x000fea0003800000 */
[----:B------:R-:W-:Y:S01]  /*10a0*/  UMOV UR8, 0x400 ;  /* 0x0000040000087882 */ /* 0x000fe20000000000 */
[----:B------:R-:W-:Y:S01]  /*10b0*/  UMOV UR6, 0x20 ;  /* 0x0000002000067882 */ /* 0x000fe20000000000 */
[----:B------:R-:W-:Y:S02]  /*10c0*/  ULEA UR8, UR37, UR8, 0x18 ;  /* 0x0000000825087291 */ /* 0x000fe4000f8ec0ff */
[----:B---3--:R-:W-:-:S04]  /*10d0*/  UIADD3 UR12, UPT, UPT, -UR6, 0x100000, URZ ;  /* 0x00100000060c7890 */ /* 0x008fc8000fffe1ff */
[----:B------:R-:W-:Y:S02]  /*10e0*/  USHF.L.U32 UR13, UR12, 0xb, URZ ;  /* 0x0000000b0c0d7899 */ /* 0x000fe400080006ff */
[----:B------:R-:W-:Y:S01]  /*10f0*/  USHF.L.U32 UR12, UR12, 0x1, URZ ;  /* 0x000000010c0c7899 */ /* 0x000fe200080006ff */
[----:B------:R-:W-:Y:S01]  /*1100*/  ELECT P0, URZ, PT ;  /* 0x0000000000ff782f */ /* 0x000fe20003800000 */
[----:B------:R-:W2:Y:S10]  /*1110*/  FENCE.VIEW.ASYNC.S ;  /* 0x00000000000073c6 */ /* 0x000eb40000000000 */
[----:B--2---:R2:W3:Y:S01]  /*1120*/  SYNCS.EXCH.64 URZ, [UR8+0x490], UR12 ;  /* 0x0004900c08ff75b2 */ /* 0x0044e20008000100 */
[----:B------:R2:W1:Y:S01]  /*1130*/  SYNCS.EXCH.64 URZ, [UR8+0x498], UR12 ;  /* 0x0004980c08ff75b2 */ /* 0x0004620008000100 */
[----:B------:R-:W-:Y:S01]  /*1140*/  NOP ;  /* 0x0000000000007918 */ /* 0x000fe20000000000 */
.L_x_12:
[----:B------:R-:W4:Y:S01]  /*1150*/  SHFL.IDX PT, R0, R106, RZ, 0x1f ;  /* 0x00001fff6a007589 */ /* 0x000f2200000e0000 */
[----:B------:R-:W-:Y:S01]  /*1160*/  NOP ;  /* 0x0000000000007918 */ /* 0x000fe20000000000 */
[----:B----4-:R-:W-:-:S13]  /*1170*/  ISETP.NE.AND P0, PT, R0, 0x4, PT ;  /* 0x000000040000780c */ /* 0x010fda0003f05270 */
[----:B------:R-:W-:Y:S05]  /*1180*/  @P0 BRA `(.L_x_13) ;  /* 0x0000000000480947 */ /* 0x000fea0003800000 */
[----:B---3--:R-:W-:Y:S01]  /*1190*/  UMOV UR9, 0x1e0 ;  /* 0x000001e000097882 */ /* 0x008fe20000000000 */
[----:B--2---:R-:W-:Y:S01]  /*11a0*/  UMOV UR8, 0x400 ;  /* 0x0000040000087882 */ /* 0x004fe20000000000 */
[----:B------:R-:W-:Y:S01]  /*11b0*/  USEL UR9, UR9, 0x1a0, UP5 ;  /* 0x000001a009097887 */ /* 0x000fe2000a800000 */
        /* <DEDUP_REMOVED lines=9> */
[----:B------:R-:W2:Y:S02]  /*1250*/  FENCE.VIEW.ASYNC.S ;  /* 0x00000000000073c6 */ /* 0x000ea40000000000 */
[----:B--2---:R4:W2:Y:S08]  /*1260*/  SYNCS.EXCH.64 URZ, [UR8+0x4a0], UR12 ;  /* 0x0004a00c08ff75b2 */ /* 0x0048b00008000100 */
[----:B------:R4:W3:Y:S01]  /*1270*/  SYNCS.EXCH.64 URZ, [UR8+0x4b0], UR14 ;  /* 0x0004b00e08ff75b2 */ /* 0x0008e20008000100 */
[----:B------:R4:W1:Y:S01]  /*1280*/  SYNCS.EXCH.64 URZ, [UR8+0x4a8], UR12 ;  /* 0x0004a80c08ff75b2 */ /* 0x0008620008000100 */
[----:B------:R4:W1:Y:S02]  /*1290*/  SYNCS.EXCH.64 URZ, [UR8+0x4b8], UR14 ;  /* 0x0004b80e08ff75b2 */ /* 0x0008640008000100 */
[----:B----4-:R-:W-:Y:S01]  /*12a0*/  NOP ;  /* 0x0000000000007918 */ /* 0x010fe20000000000 */
.L_x_13:
[----:B------:R-:W4:Y:S01]  /*12b0*/  SHFL.IDX PT, R0, R106, RZ, 0x1f ;  /* 0x00001fff6a007589 */ /* 0x000f2200000e0000 */
[----:B------:R-:W-:Y:S01]  /*12c0*/  NOP ;  /* 0x0000000000007918 */ /* 0x000fe20000000000 */
[----:B----4-:R-:W-:-:S13]  /*12d0*/  ISETP.NE.AND P0, PT, R0, 0x5, PT ;  /* 0x000000050000780c */ /* 0x010fda0003f05270 */
[----:B------:R-:W-:Y:S05]  /*12e0*/  @P0 BRA `(.L_x_14) ;  /* 0x0000000000540947 */ /* 0x000fea0003800000 */
[----:B---3--:R-:W-:Y:S01]  /*12f0*/  UMOV UR9, 0x400 ;  /* 0x0000040000097882 */ /* 0x008fe20000000000 */
[----:B--2---:R-:W-:Y:S01]  /*1300*/  UMOV UR8, 0x1 ;  /* 0x0000000100087882 */ /* 0x004fe20000000000 */
        /* <DEDUP_REMOVED lines=13> */
[----:B------:R4:W1:Y:S01]  /*13e0*/  SYNCS.EXCH.64 URZ, [UR9+0x4e8], UR14 ;  /* 0x0004e80e09ff75b2 */ /* 0x0008620008000100 */
[----:B------:R4:W1:Y:S01]  /*13f0*/  SYNCS.EXCH.64 URZ, [UR9+0x4d0], UR12 ;  /* 0x0004d00c09ff75b2 */ /* 0x0008620008000100 */
[----:B------:R4:W1:Y:S01]  /*1400*/  SYNCS.EXCH.64 URZ, [UR9+0x4f0], UR14 ;  /* 0x0004f00e09ff75b2 */ /* 0x0008620008000100 */
[----:B------:R4:W1:Y:S01]  /*1410*/  SYNCS.EXCH.64 URZ, [UR9+0x4d8], UR12 ;  /* 0x0004d80c09ff75b2 */ /* 0x0008620008000100 */
[----:B------:R4:W1:Y:S02]  /*1420*/  SYNCS.EXCH.64 URZ, [UR9+0x4f8], UR14 ;  /* 0x0004f80e09ff75b2 */ /* 0x0008640008000100 */
[----:B----4-:R-:W-:Y:S01]  /*1430*/  NOP ;  /* 0x0000000000007918 */ /* 0x010fe20000000000 */
.L_x_14:
[----:B------:R-:W4:Y:S01]  /*1440*/  SHFL.IDX PT, R0, R106, RZ, 0x1f ;  /* 0x00001fff6a007589 */ /* 0x000f2200000e0000 */
[----:B------:R-:W-:Y:S01]  /*1450*/  ISETP.NE.OR P1, PT, RZ, UR10, !P1 ;  /* 0x0000000aff007c0c */ /* 0x000fe2000cf25670 */
[----:B------:R-:W-:Y:S01]  /*1460*/  NOP ;  /* 0x0000000000007918 */ /* 0x000fe20000000000 */
[----:B----4-:R-:W-:-:S13]  /*1470*/  ISETP.NE.AND P0, PT, R0, 0x3, PT ;  /* 0x000000030000780c */ /* 0x010fda0003f05270 */
[----:B------:R-:W-:Y:S05]  /*1480*/  @P0 BRA `(.L_x_15) ;  /* 0x0000000000340947 */ /* 0x000fea0003800000 */
[----:B--2---:R-:W-:Y:S01]  /*1490*/  UMOV UR8, 0x400 ;  /* 0x0000040000087882 */ /* 0x004fe20000000000 */
[----:B------:R-:W-:Y:S01]  /*14a0*/  UMOV UR6, 0x20 ;  /* 0x0000002000067882 */ /* 0x000fe20000000000 */
[----:B------:R-:W-:Y:S02]  /*14b0*/  ULEA UR8, UR37, UR8, 0x18 ;  /* 0x0000000825087291 */ /* 0x000fe4000f8ec0ff */
[----:B---3--:R-:W-:-:S04]  /*14c0*/  UIADD3 UR12, UPT, UPT, -UR6, 0x100000, URZ ;  /* 0x00100000060c7890 */ /* 0x008fc8000fffe1ff */
[----:B------:R-:W-:Y:S02]  /*14d0*/  USHF.L.U32 UR13, UR12, 0xb, URZ ;  /* 0x0000000b0c0d7899 */ /* 0x000fe400080006ff */
[----:B------:R-:W-:Y:S01]  /*14e0*/  USHF.L.U32 UR12, UR12, 0x1, URZ ;  /* 0x000000010c0c7899 */ /* 0x000fe200080006ff */
[----:B------:R-:W-:Y:S01]  /*14f0*/  ELECT P0, URZ, PT ;  /* 0x0000000000ff782f */ /* 0x000fe20003800000 */
[----:B------:R-:W2:Y:S10]  /*1500*/  FENCE.VIEW.ASYNC.S ;  /* 0x00000000000073c6 */ /* 0x000eb40000000000 */
[----:B--2---:R4:W2:Y:S01]  /*1510*/  SYNCS.EXCH.64 URZ, [UR8+0x500], UR12 ;  /* 0x0005000c08ff75b2 */ /* 0x0048a20008000100 */
[----:B------:R4:W3:Y:S01]  /*1520*/  SYNCS.EXCH.64 URZ, [UR8+0x510], UR12 ;  /* 0x0005100c08ff75b2 */ /* 0x0008e20008000100 */
[----:B------:R4:W1:Y:S01]  /*1530*/  SYNCS.EXCH.64 URZ, [UR8+0x508], UR12 ;  /* 0x0005080c08ff75b2 */ /* 0x0008620008000100 */
[----:B------:R4:W1:Y:S02]  /*1540*/  SYNCS.EXCH.64 URZ, [UR8+0x518], UR12 ;  /* 0x0005180c08ff75b2 */ /* 0x0008640008000100 */
[----:B----4-:R-:W-:Y:S01]  /*1550*/  NOP ;  /* 0x0000000000007918 */ /* 0x010fe20000000000 */
.L_x_15:
[----:B------:R-:W-:Y:S01]  /*1560*/  VOTEU.ALL UP1, P1 ;  /* 0x0000000000ff7886 */ /* 0x000fe20000820000 */
[----:B--2---:R-:W2:Y:S01]  /*1570*/  LDCU UR8, c[0x0][0x36c] ;  /* 0x00006d80ff0877ac */ /* 0x004ea20008000800 */
[----:B------:R-:W-:Y:S01]  /*1580*/  NOP ;  /* 0x0000000000007918 */ /* 0x000fe20000000000 */
[----:B------:R-:W-:Y:S01]  /*1590*/  LOP3.LUT R10, R103, 0x1f, RZ, 0xc0, !PT ;  /* 0x0000001f670a7812 */ /* 0x000fe200078ec0ff */
[----:B---3--:R-:W-:Y:S01]  /*15a0*/  UMOV UR12, 0x20 ;  /* 0x00000020000c7882 */ /* 0x008fe20000000000 */
[----:B------:R-:W-:Y:S01]  /*15b0*/  @!UP1 UMOV UR6, 0x400 ;  /* 0x0000040000069882 */ /* 0x000fe20000000000 */
[----:B------:R-:W-:-:S04]  /*15c0*/  @!UP1 UIADD3 UR12, UPT, UPT, -UR12, 0x100000, URZ ;  /* 0x001000000c0c9890 */ /* 0x000fc8000fffe1ff */
[----:B------:R-:W-:Y:S02]  /*15d0*/  @!UP1 USHF.L.U32 UR13, UR12, 0xb, URZ ;  /* 0x0000000b0c0d9899 */ /* 0x000fe400080006ff */
[----:B------:R-:W-:Y:S02]  /*15e0*/  @!UP1 USHF.L.U32 UR12, UR12, 0x1, URZ ;  /* 0x000000010c0c9899 */ /* 0x000fe400080006ff */
[----:B------:R-:W-:Y:S01]  /*15f0*/  @!UP1 ULEA UR6, UR37, UR6, 0x18 ;  /* 0x0000000625069291 */ /* 0x000fe2000f8ec0ff */
[----:B------:R-:W-:Y:S01]  /*1600*/  VOTEU.ALL UP1, P1 ;  /* 0x0000000000ff7886 */ /* 0x000fe20000820000 */
[----:B------:R-:W-:Y:S01]  /*1610*/  UISETP.NE.AND UP4, UPT, UR10, URZ, UPT ;  /* 0x000000ff0a00728c */ /* 0x000fe2000bf85270 */
[----:B------:R-:W3:Y:S09]  /*1620*/  FENCE.VIEW.ASYNC.S ;  /* 0x00000000000073c6 */ /* 0x000ef20000000000 */
[----:B---3--:R3:W4:Y:S01]  /*1630*/  @!UP1 SYNCS.EXCH.64 URZ, [UR6+0x520], UR12 ;  /* 0x0005200c06ff95b2 */ /* 0x0087220008000100 */
[----:B--2---:R-:W-:-:S09]  /*1640*/  UISETP.EQ.U32.AND UP1, UPT, UR8, 0x1, UPT ;  /* 0x000000010800788c */ /* 0x004fd2000bf22070 */
[----:B------:R-:W-:Y:S05]  /*1650*/  BRA.U !UP1, `(.L_x_16) ;  /* 0x0000000109087547 */ /* 0x000fea000b800000 */
[----:B-1--4-:R-:W-:Y:S01]  /*1660*/  UCGABAR_ARV ;  /* 0x00000000000079c7 */ /* 0x012fe20008000000 */
[----:B------:R-:W-:Y:S05]  /*1670*/  BRA `(.L_x_17) ;  /* 0x0000000000047947 */ /* 0x000fea0003800000 */
.L_x_16:
[----:B-1--4-:R-:W-:Y:S01]  /*1680*/  NOP ;  /* 0x0000000000007918 */ /* 0x012fe20000000000 */
.L_x_17:
[----:B------:R-:W1:Y:S01]  /*1690*/  S2R R98, SR_CTAID.Y ;  /* 0x0000000000627919 */ /* 0x000e620000002600 */
[----:B------:R-:W-:-:S05]  /*16a0*/  CS2R.32 R97, SR_CgaSize ;  /* 0x0000000000617805 */ /* 0x000fca0000008a00 */
[----:B------:R-:W-:-:S05]  /*16b0*/  IMAD R97, R97, -0xa0, RZ ;  /* 0xffffff6061617824 */ /* 0x000fca00078e02ff */
[----:B---3--:R-:W-:-:S14]  /*16c0*/  R2UR UR6, R97 ;  /* 0x00000000610672ca */ /* 0x008fdc00000e0000 */
[----:B------:R-:W2:Y:S01]  /*16d0*/  LDCU UR6, c[0x0][UR6+0x2b4] ;  /* 0x00005680060677ac */ /* 0x000ea20008000800 */
[----:B------:R-:W-:-:S05]  /*16e0*/  CS2R.32 R0, SR_CgaSize ;  /* 0x0000000000007805 */ /* 0x000fca0000008a00 */
[----:B------:R-:W-:-:S06]  /*16f0*/  IMAD R0, R0, -0xa0, RZ ;  /* 0xffffff6000007824 */ /* 0x000fcc00078e02ff */
[----:B------:R-:W3:Y:S01]  /*1700*/  LDC R0, c[0x0][R0+0x2a4] ;  /* 0x0000a90000007b82 */ /* 0x000ee20000000800 */
[----:B------:R-:W-:Y:S01]  /*1710*/  PRMT R8, RZ, 0x7610, R8 ;  /* 0x00007610ff087816 */ /* 0x000fe20000000008 */
[----:B------:R-:W4:Y:S01]  /*1720*/  S2R R11, SR_CTAID.X ;  /* 0x00000000000b7919 */ /* 0x000f220000002500 */
[----:B------:R-:W-:-:S05]  /*1730*/  CS2R.32 R97, SR_CgaSize ;  /* 0x0000000000617805 */ /* 0x000fca0000008a00 */
[----:B------:R-:W-:-:S05]  /*1740*/  IMAD R97, R97, -0xa0, RZ ;  /* 0xffffff6061617824 */ /* 0x000fca00078e02ff */
[----:B------:R-:W-:-:S14]  /*1750*/  R2UR UR8, R97 ;  /* 0x00000000610872ca */ /* 0x000fdc00000e0000 */
[----:B------:R-:W3:Y:S01]  /*1760*/  LDCU UR8, c[0x0][UR8+0x2b0] ;  /* 0x00005600080877ac */ /* 0x000ee20008000800 */
[----:B------:R-:W-:Y:S01]  /*1770*/  UISETP.NE.AND UP2, UPT, UR10, 0x2, UPT ;  /* 0x000000020a00788c */ /* 0x000fe2000bf45270 */
[----:B------:R-:W2:Y:S01]  /*1780*/  LDC R9, c[0x0][0xb24] ;  /* 0x0002c900ff097b82 */ /* 0x000ea20000000800 */
[----:B------:R-:W-:-:S05]  /*1790*/  CS2R.32 R2, SR_CgaSize ;  /* 0x0000000000027805 */ /* 0x000fca0000008a00 */
[----:B------:R-:W-:-:S06]  /*17a0*/  IMAD R2, R2, -0xa0, RZ ;  /* 0xffffff6002027824 */ /* 0x000fcc00078e02ff */
[----:B------:R-:W3:Y:S08]  /*17b0*/  LDC R2, c[0x0][R2+0x2a0] ;  /* 0x0000a80002027b82 */ /* 0x000ef00000000800 */
[----:B------:R-:W3:Y:S01]  /*17c0*/  LDC R40, c[0x0][0xb24] ;  /* 0x0002c900ff287b82 */ /* 0x000ee20000000800 */
[----:B-1----:R-:W-:-:S07]  /*17d0*/  I2FP.F32.U32 R3, R98 ;  /* 0x0000006200037245 */ /* 0x002fce0000201000 */
[----:B------:R-:W1:Y:S01]  /*17e0*/  S2UR UR36, SR_CTAID.Z ;  /* 0x00000000002479c3 */ /* 0x000e620000002700 */
[----:B--2---:R-:W-:Y:S01]  /*17f0*/  ISETP.GE.AND P0, PT, R9, 0x1, PT ;  /* 0x000000010900780c */ /* 0x004fe20003f06270 */
[----:B----4-:R-:W-:Y:S01]  /*1800*/  IMAD.MOV.U32 R97, RZ, RZ, R11 ;  /* 0x000000ffff617224 */ /* 0x010fe200078e000b */
[----:B------:R-:W-:Y:S01]  /*1810*/  I2FP.F32.U32 R4, R11 ;  /* 0x0000000b00047245 */ /* 0x000fe20000201000 */
[----:B------:R-:W-:Y:S01]  /*1820*/  FMUL R3, R3, UR6 ;  /* 0x0000000603037c20 */ /* 0x000fe20008400000 */
[----:B------:R-:W2:Y:S03]  /*1830*/  LDCU UR6, c[0x0][0xb30] ;  /* 0x00016600ff0677ac */ /* 0x000ea60008000800 */
[----:B---3--:R-:W-:Y:S01]  /*1840*/  FMUL R4, R4, UR8 ;  /* 0x0000000804047c20 */ /* 0x008fe20008400000 */
[----:B------:R-:W3:Y:S08]  /*1850*/  F2I.U32.TRUNC.NTZ R81, R3 ;  /* 0x0000000300517305 */ /* 0x000ef0000020f000 */
[----:B------:R-:W4:Y:S01]  /*1860*/  F2I.U32.TRUNC.NTZ R96, R4 ;  /* 0x0000000400607305 */ /* 0x000f22000020f000 */
[----:B--2---:R-:W-:Y:S01]  /*1870*/  UISETP.NE.AND UP3, UPT, UR6, 0x1, UPT ;  /* 0x000000010600788c */ /* 0x004fe2000bf65270 */
[----:B---3--:R-:W-:-:S05]  /*1880*/  IADD3 R81, PT, PT, -R81, RZ, RZ ;  /* 0x000000ff51517210 */ /* 0x008fca0007ffe1ff */
[----:B------:R-:W-:Y:S01]  /*1890*/  IMAD R81, R0, R81, R98 ;  /* 0x0000005100517224 */ /* 0x000fe200078e0262 */
[----:B------:R-:W-:Y:S01]  /*18a0*/  PRMT R0, RZ, 0x7610, R0 ;  /* 0x00007610ff007816 */ /* 0x000fe20000000000 */
[----:B----4-:R-:W-:-:S04]  /*18b0*/  IMAD.MOV R96, RZ, RZ, -R96 ;  /* 0x000000ffff607224 */ /* 0x010fc800078e0a60 */
[----:B------:R-:W-:Y:S01]  /*18c0*/  IMAD R96, R2, R96, R11 ;  /* 0x0000006002607224 */ /* 0x000fe200078e020b */
[----:B-1----:R-:W-:Y:S06]  /*18d0*/  BRA.U UP4, `(.L_x_18) ;  /* 0x0000000104247547 */ /* 0x002fec000b800000 */
[----:B------:R-:W-:Y:S01]  /*18e0*/  ISETP.NE.AND P1, PT, R81, RZ, PT ;  /* 0x000000ff5100720c */ /* 0x000fe20003f25270 */
[----:B------:R-:W-:Y:S01]  /*18f0*/  IMAD.MOV.U32 R0, RZ, RZ, 0x3 ;  /* 0x00000003ff007424 */ /* 0x000fe200078e00ff */
[C---:B------:R-:W-:Y:S02]  /*1900*/  LOP3.LUT R3, R96.reuse, 0xfffffffe, RZ, 0xc0, !PT ;  /* 0xfffffffe60037812 */ /* 0x040fe400078ec0ff */
[----:B------:R-:W-:Y:S02]  /*1910*/  ISETP.LT.U32.OR P1, PT, R96, 0x2, !P1 ;  /* 0x000000026000780c */ /* 0x000fe40004f21470 */
[----:B------:R-:W-:Y:S02]  /*1920*/  SHF.L.U32 R0, R0, R3, RZ ;  /* 0x0000000300007219 */ /* 0x000fe400000006ff */
[----:B------:R-:W-:Y:S02]  /*1930*/  SEL R5, RZ, 0x1, !P1 ;  /* 0x00000001ff057807 */ /* 0x000fe40004800000 */
[----:B------:R-:W-:-:S05]  /*1940*/  SEL R2, RZ, 0x2, !P1 ;  /* 0x00000002ff027807 */ /* 0x000fca0004800000 */
[----:B------:R-:W-:-:S05]  /*1950*/  IMAD.IADD R2, R5, 0x1, R2 ;  /* 0x0000000105027824 */ /* 0x000fca00078e0202 */
[----:B------:R-:W-:Y:S02]  /*1960*/  PRMT R8, R2, 0x7610, R8 ;  /* 0x0000761002087816 */ /* 0x000fe40000000008 */
.L_x_18:
[----:B------:R-:W-:Y:S05]  /*1970*/  @!P0 BRA `(.L_x_19) ;  /* 0x0000000000b88947 */ /* 0x000fea0003800000 */
[----:B------:R-:W1:Y:S01]  /*1980*/  LDC.64 R4, c[0x0][0xb18] ;  /* 0x0002c600ff047b82 */ /* 0x000e620000000a00 */
[----:B------:R-:W-:-:S07]  /*1990*/  ISETP.NE.AND P0, PT, R9, 0x1, PT ;  /* 0x000000010900780c */ /* 0x000fce0003f05270 */
[----:B------:R-:W2:Y:S08]  /*19a0*/  LDC R14, c[0x0][0xb0c] ;  /* 0x0002c300ff0e7b82 */ /* 0x000eb00000000800 */
[----:B------:R-:W3:Y:S08]  /*19b0*/  LDC R13, c[0x0][0x370] ;  /* 0x0000dc00ff0d7b82 */ /* 0x000ef00000000800 */
[----:B------:R-:W4:Y:S01]  /*19c0*/  LDC R16, c[0x0][0x374] ;  /* 0x0000dd00ff107b82 */ /* 0x000f220000000800 */
[----:B-1----:R-:W-:-:S07]  /*19d0*/  ISETP.NE.AND P1, PT, R4, 0x1, PT ;  /* 0x000000010400780c */ /* 0x002fce0003f25270 */
[----:B------:R-:W3:Y:S01]  /*19e0*/  LDC.64 R6, c[0x0][0xb10] ;  /* 0x0002c400ff067b82 */ /* 0x000ee20000000a00 */
[----:B--2---:R-:W-:-:S07]  /*19f0*/  ISETP.NE.AND P2, PT, R14, 0x1, PT ;  /* 0x000000010e00780c */ /* 0x004fce0003f45270 */
[----:B------:R-:W1:Y:S08]  /*1a00*/  LDC R12, c[0x0][0xb20] ;  /* 0x0002c800ff0c7b82 */ /* 0x000e700000000800 */
[----:B------:R-:W2:Y:S01]  /*1a10*/  LDC.64 R2, c[0x0][0xb28] ;  /* 0x0002ca00ff027b82 */ /* 0x000ea20000000a00 */
[----:B----4-:R-:W-:-:S04]  /*1a20*/  IMAD.HI.U32 R15, R16, R5, RZ ;  /* 0x00000005100f7227 */ /* 0x010fc800078e00ff */
[----:B------:R-:W-:-:S04]  /*1a30*/  IMAD.HI.U32 R5, R98, R5, RZ ;  /* 0x0000000562057227 */ /* 0x000fc800078e00ff */
[----:B---3--:R-:W-:-:S04]  /*1a40*/  IMAD.HI.U32 R18, R13, R6, RZ ;  /* 0x000000060d127227 */ /* 0x008fc800078e00ff */
[C---:B------:R-:W-:Y:S01]  /*1a50*/  IMAD.HI.U32 R20, R11.reuse, R6, RZ ;  /* 0x000000060b147227 */ /* 0x040fe200078e00ff */
[-C--:B------:R-:W-:Y:S02]  /*1a60*/  @P2 SHF.R.U32.HI R13, RZ, R7.reuse, R18 ;  /* 0x00000007ff0d2219 */ /* 0x080fe40000011612 */
[-C--:B-1----:R-:W-:Y:S02]  /*1a70*/  @P1 SHF.R.U32.HI R16, RZ, R12.reuse, R15 ;  /* 0x0000000cff101219 */ /* 0x082fe4000001160f */
[----:B------:R-:W-:Y:S02]  /*1a80*/  SHF.R.U32.HI R5, RZ, R12, R5 ;  /* 0x0000000cff057219 */ /* 0x000fe40000011605 */
[----:B------:R-:W-:Y:S02]  /*1a90*/  SHF.R.U32.HI R20, RZ, R7, R20 ;  /* 0x00000007ff147219 */ /* 0x000fe40000011614 */
[----:B------:R-:W-:Y:S01]  /*1aa0*/  SEL R5, R98, R5, !P1 ;  /* 0x0000000562057207 */ /* 0x000fe20004800000 */
[----:B--2---:R-:W-:Y:S01]  /*1ab0*/  IMAD.HI.U32 R18, R16, R2, RZ ;  /* 0x0000000210127227 */ /* 0x004fe200078e00ff */
[----:B------:R-:W-:-:S02]  /*1ac0*/  SEL R97, R11, R20, !P2 ;  /* 0x000000140b617207 */ /* 0x000fc40005000000 */
[----:B------:R-:W-:Y:S01]  /*1ad0*/  IADD3 R7, PT, PT, -R5, RZ, RZ ;  /* 0x000000ff05077210 */ /* 0x000fe20007ffe1ff */
[----:B------:R-:W-:Y:S01]  /*1ae0*/  IMAD.HI.U32 R6, R13, R2, RZ ;  /* 0x000000020d067227 */ /* 0x000fe200078e00ff */
[----:B------:R-:W-:-:S03]  /*1af0*/  @P0 SHF.R.U32.HI R16, RZ, R3, R18 ;  /* 0x00000003ff100219 */ /* 0x000fc60000011612 */
[----:B------:R-:W-:Y:S01]  /*1b00*/  IMAD R7, R4, R7, R98 ;  /* 0x0000000704077224 */ /* 0x000fe200078e0262 */
[----:B------:R-:W-:Y:S01]  /*1b10*/  @P0 SHF.R.U32.HI R13, RZ, R3, R6 ;  /* 0x00000003ff0d0219 */ /* 0x000fe20000011606 */
[----:B------:R-:W-:-:S04]  /*1b20*/  IMAD R16, R16, R9, RZ ;  /* 0x0000000910107224 */ /* 0x000fc800078e02ff */
[----:B------:R-:W-:Y:S01]  /*1b30*/  IMAD R6, R13, R9, RZ ;  /* 0x000000090d067224 */ /* 0x000fe200078e02ff */
[----:B------:R-:W-:-:S04]  /*1b40*/  ISETP.GE.AND P1, PT, R5, R16, PT ;  /* 0x000000100500720c */ /* 0x000fc80003f26270 */
[----:B------:R-:W-:Y:S01]  /*1b50*/  ISETP.GE.OR P1, PT, R97, R6, P1 ;  /* 0x000000066100720c */ /* 0x000fe20000f26670 */
[----:B------:R-:W-:-:S05]  /*1b60*/  IMAD.HI.U32 R6, R5, R2, RZ ;  /* 0x0000000205067227 */ /* 0x000fca00078e00ff */
[----:B------:R-:W-:-:S04]  /*1b70*/  SHF.R.U32.HI R6, RZ, R3, R6 ;  /* 0x00000003ff067219 */ /* 0x000fc80000011606 */
[----:B------:R-:W-:-:S03]  /*1b80*/  SEL R6, R5, R6, !P0 ;  /* 0x0000000605067207 */ /* 0x000fc60004000000 */
[----:B------:R-:W-:Y:S01]  /*1b90*/  @!P1 IMAD.HI.U32 R12, R97, R2, RZ ;  /* 0x00000002610c9227 */ /* 0x000fe200078e00ff */
[----:B------:R-:W-:-:S04]  /*1ba0*/  IADD3 R2, PT, PT, -R6, RZ, RZ ;  /* 0x000000ff06027210 */ /* 0x000fc80007ffe1ff */
[----:B------:R-:W-:Y:S01]  /*1bb0*/  @!P1 SHF.R.U32.HI R12, RZ, R3, R12 ;  /* 0x00000003ff0c9219 */ /* 0x000fe2000001160c */
[----:B------:R-:W-:-:S03]  /*1bc0*/  IMAD R2, R9, R2, R5 ;  /* 0x0000000209027224 */ /* 0x000fc600078e0205 */
[----:B------:R-:W-:-:S05]  /*1bd0*/  @!P1 SEL R3, R97, R12, !P0 ;  /* 0x0000000c61039207 */ /* 0x000fca0004000000 */
[--C-:B------:R-:W-:Y:S02]  /*1be0*/  @!P1 IMAD.IADD R6, R6, 0x1, -R3.reuse ;  /* 0x0000000106069824 */ /* 0x100fe400078e0a03 */
[----:B------:R-:W-:Y:S01]  /*1bf0*/  @!P1 IMAD R3, R2, R13, R3 ;  /* 0x0000000d02039224 */ /* 0x000fe200078e0203 */
[----:B------:R-:W-:Y:S01]  /*1c00*/  IADD3 R2, PT, PT, -R97, RZ, RZ ;  /* 0x000000ff61027210 */ /* 0x000fe20007ffe1ff */
[----:B------:R-:W-:Y:S02]  /*1c10*/  @!P1 IMAD R5, R6, R9, R97 ;  /* 0x0000000906059224 */ /* 0x000fe400078e0261 */
[----:B------:R-:W-:Y:S02]  /*1c20*/  @!P1 IMAD.MOV.U32 R97, RZ, RZ, R3 ;  /* 0x000000ffff619224 */ /* 0x000fe400078e0003 */
[----:B------:R-:W-:Y:S02]  /*1c30*/  IMAD R2, R14, R2, R11 ;  /* 0x000000020e027224 */ /* 0x000fe400078e020b */
[----:B------:R-:W-:-:S02]  /*1c40*/  IMAD R98, R5, R4, R7 ;  /* 0x0000000405627224 */ /* 0x000fc400078e0207 */
[----:B------:R-:W-:Y:S02]  /*1c50*/  IMAD R97, R97, R14, R2 ;  /* 0x0000000e61617224 */ /* 0x000fe400078e0202 */
.L_x_19:
[----:B------:R-:W-:Y:S05]  /*1c60*/  BRA.U UP3, `(.L_x_20) ;  /* 0x0000000103407547 */ /* 0x000fea000b800000 */
[----:B------:R-:W1:Y:S08]  /*1c70*/  LDC.64 R4, c[0x0][0xb10] ;  /* 0x0002c400ff047b82 */ /* 0x000e700000000a00 */
[----:B------:R-:W2:Y:S08]  /*1c80*/  LDC.64 R2, c[0x0][0xb18] ;  /* 0x0002c600ff027b82 */ /* 0x000eb00000000a00 */
[----:B------:R-:W3:Y:S08]  /*1c90*/  LDC R6, c[0x0][0xb20] ;  /* 0x0002c800ff067b82 */ /* 0x000ef00000000800 */
[----:B------:R-:W4:Y:S01]  /*1ca0*/  LDC R12, c[0x0][0xb0c] ;  /* 0x0002c300ff0c7b82 */ /* 0x000f220000000800 */
[----:B-1----:R-:W-:-:S05]  /*1cb0*/  IMAD.HI.U32 R4, R97, R4, RZ ;  /* 0x0000000461047227 */ /* 0x002fca00078e00ff */
[----:B------:R-:W-:Y:S01]  /*1cc0*/  SHF.R.U32.HI R4, RZ, R5, R4 ;  /* 0x00000005ff047219 */ /* 0x000fe20000011604 */
[----:B--2---:R-:W-:Y:S01]  /*1cd0*/  IMAD.HI.U32 R3, R98, R3, RZ ;  /* 0x0000000362037227 */ /* 0x004fe200078e00ff */
[----:B------:R-:W-:-:S04]  /*1ce0*/  ISETP.NE.AND P0, PT, R2, 0x1, PT ;  /* 0x000000010200780c */ /* 0x000fc80003f05270 */
[----:B---3--:R-:W-:-:S04]  /*1cf0*/  SHF.R.U32.HI R3, RZ, R6, R3 ;  /* 0x00000006ff037219 */ /* 0x008fc80000011603 */
[----:B------:R-:W-:Y:S02]  /*1d00*/  SEL R3, R98, R3, !P0 ;  /* 0x0000000362037207 */ /* 0x000fe40004000000 */
[----:B----4-:R-:W-:-:S04]  /*1d10*/  ISETP.NE.AND P1, PT, R12, 0x1, PT ;  /* 0x000000010c00780c */ /* 0x010fc80003f25270 */
[----:B------:R-:W-:-:S05]  /*1d20*/  SEL R6, R97, R4, !P1 ;  /* 0x0000000461067207 */ /* 0x000fca0004800000 */
[----:B------:R-:W-:Y:S02]  /*1d30*/  IMAD.IADD R4, R3, 0x1, -R6 ;  /* 0x0000000103047824 */ /* 0x000fe400078e0a06 */
[----:B------:R-:W-:Y:S02]  /*1d40*/  IMAD.IADD R3, R6, 0x1, -R3 ;  /* 0x0000000106037824 */ /* 0x000fe400078e0a03 */
[----:B------:R-:W-:Y:S02]  /*1d50*/  IMAD R97, R4, R12, R97 ;  /* 0x0000000c04617224 */ /* 0x000fe400078e0261 */
[----:B------:R-:W-:Y:S02]  /*1d60*/  IMAD R98, R3, R2, R98 ;  /* 0x0000000203627224 */ /* 0x000fe400078e0262 */
.L_x_20:
[----:B------:R-:W-:Y:S05]  /*1d70*/  BRA.U !UP1, `(.L_x_21) ;  /* 0x00000001090c7547 */ /* 0x000fea000b800000 */
[----:B------:R-:W-:Y:S01]  /*1d80*/  UCGABAR_WAIT ;  /* 0x0000000000007dc7 */ /* 0x000fe20008000000 */
[----:B------:R-:W-:Y:S01]  /*1d90*/  CCTL.IVALL ;  /* 0x00000000ff00798f */ /* 0x000fe20002000000 */
[----:B------:R-:W-:Y:S05]  /*1da0*/  BRA `(.L_x_22) ;  /* 0x0000000000047947 */ /* 0x000fea0003800000 */
.L_x_21:
[----:B------:R-:W-:Y:S06]  /*1db0*/  BAR.SYNC.DEFER_BLOCKING 0x0 ;  /* 0x0000000000007b1d */ /* 0x000fec0000010000 */
.L_x_22:
[----:B------:R-:W-:Y:S05]  /*1dc0*/  BRA.U UP2, `(.L_x_23) ;  /* 0x0000003902447547 */ /* 0x000fea000b800000 */
[----:B------:R-:W1:Y:S01]  /*1dd0*/  LDCU UR15, c[0x0][0x38c] ;  /* 0x00007180ff0f77ac */ /* 0x000e620008000800 */
[----:B------:R-:W2:Y:S01]  /*1de0*/  LDC R9, c[0x0][0x370] ;  /* 0x0000dc00ff097b82 */ /* 0x000ea20000000800 */
[C---:B------:R-:W-:Y:S01]  /*1df0*/  IMAD.SHL.U32 R17, R11.reuse, 0x20, RZ ;  /* 0x000000200b117824 */ /* 0x040fe200078e00ff */
[----:B------:R-:W-:Y:S01]  /*1e00*/  PLOP3.LUT P1, PT, PT, PT, UP5, 0x80, 0x8 ;  /* 0x000000000008781c */ /* 0x000fe20003f2f058 */
[----:B------:R-:W-:Y:S01]  /*1e10*/  UISETP.NE.AND UP1, UPT, UR10, URZ, UPT ;  /* 0x000000ff0a00728c */ /* 0x000fe2000bf25270 */
[----:B------:R-:W-:Y:S01]  /*1e20*/  ISETP.NE.AND P4, PT, R10, RZ, P5 ;  /* 0x000000ff0a00720c */ /* 0x000fe20002f85270 */
[----:B------:R-:W-:Y:S01]  /*1e30*/  IMAD.SHL.U32 R16, R11, 0x40, RZ ;  /* 0x000000400b107824 */ /* 0x000fe200078e00ff */
[----:B------:R-:W-:Y:S01]  /*1e40*/  PLOP3.LUT P1, PT, P1, PT, PT, 0x8, 0x80 ;  /* 0x000000000080781c */ /* 0x000fe20000f2e170 */
[----:B------:R-:W-:Y:S01]  /*1e50*/  IMAD.MOV.U32 R15, RZ, RZ, 0x1 ;  /* 0x00000001ff0f7424 */ /* 0x000fe200078e00ff */
[----:B------:R-:W3:Y:S01]  /*1e60*/  LDC R0, c[0x0][0x374] ;  /* 0x0000dd00ff007b82 */ /* 0x000ee20000000800 */
[----:B------:R-:W-:Y:S01]  /*1e70*/  IMAD.MOV.U32 R14, RZ, RZ, RZ ;  /* 0x000000ffff0e7224 */ /* 0x000fe200078e00ff */
[----:B------:R-:W-:Y:S01]  /*1e80*/  CS2R R12, SRZ ;  /* 0x00000000000c7805 */ /* 0x000fe2000001ff00 */
[----:B------:R-:W-:Y:S01]  /*1e90*/  IMAD.MOV.U32 R10, RZ, RZ, 0x1 ;  /* 0x00000001ff0a7424 */ /* 0x000fe200078e00ff */
[----:B------:R-:W-:Y:S01]  /*1ea0*/  LOP3.LUT R17, R17, 0x20, RZ, 0xc0, !PT ;  /* 0x0000002011117812 */ /* 0x000fe200078ec0ff */
[----:B------:R-:W4:Y:S01]  /*1eb0*/  LDCU.64 UR24, c[0x0][0x348] ;  /* 0x00006900ff1877ac */ /* 0x000f220008000a00 */
[----:B-1----:R-:W-:-:S02]  /*1ec0*/  UIADD3 UR4, UPT, UPT, UR15, 0x1f, URZ ;  /* 0x0000001f0f047890 */ /* 0x002fc4000fffe0ff */
[----:B------:R-:W-:Y:S02]  /*1ed0*/  USEL UR7, UR7, 0x2, UP1 ;  /* 0x0000000207077887 */ /* 0x000fe40008800000 */
[----:B------:R-:W-:Y:S01]  /*1ee0*/  USHF.R.S32.HI UR22, URZ, 0x1f, UR4 ;  /* 0x0000001fff167899 */ /* 0x000fe20008011404 */
[----:B------:R-:W-:-:S03]  /*1ef0*/  UMOV UR13, URZ ;  /* 0x000000ff000d7c82 */ /* 0x000fc60008000000 */
[----:B------:R-:W-:Y:S02]  /*1f00*/  ULEA.HI UR22, UR22, UR4, URZ, 0x5 ;  /* 0x0000000416167291 */ /* 0x000fe4000f8f28ff */
[----:B------:R-:W-:Y:S02]  /*1f10*/  UIADD3 UR4, UPT, UPT, UR15, -0x1, URZ ;  /* 0xffffffff0f047890 */ /* 0x000fe4000fffe0ff */
[----:B------:R-:W-:Y:S02]  /*1f20*/  USHF.R.S32.HI UR22, URZ, 0x5, UR22 ;  /* 0x00000005ff167899 */ /* 0x000fe40008011416 */
[----:B------:R-:W-:Y:S02]  /*1f30*/  UISETP.GE.U32.AND UP2, UPT, UR4, -0x3f, UPT ;  /* 0xffffffc10400788c */ /* 0x000fe4000bf46070 */
[----:B------:R-:W-:Y:S02]  /*1f40*/  UISETP.LT.U32.AND UP0, UPT, UR22, 0x48, UPT ;  /* 0x000000481600788c */ /* 0x000fe4000bf01070 */
[----:B------:R-:W-:-:S02]  /*1f50*/  UIADD3 UR15, UPT, UPT, UR15, 0x3e, URZ ;  /* 0x0000003e0f0f7890 */ /* 0x000fc4000fffe0ff */
[----:B------:R-:W-:-:S04]  /*1f60*/  USEL UR21, UR22, 0x48, UP0 ;  /* 0x0000004816157887 */ /* 0x000fc80008000000 */
[----:B------:R-:W-:Y:S02]  /*1f70*/  UIADD3 UR6, UPT, UPT, UR21, -0x1, URZ ;  /* 0xffffffff15067890 */ /* 0x000fe4000fffe0ff */
[----:B------:R-:W-:Y:S02]  /*1f80*/  @UP2 UIADD3 UR6, UPT, UPT, UR21, URZ, URZ ;  /* 0x000000ff15062290 */ /* 0x000fe4000fffe0ff */
[----:B------:R-:W-:Y:S02]  /*1f90*/  UIADD3 UR14, UPT, UPT, UR22, -UR21, URZ ;  /* 0x80000015160e7290 */ /* 0x000fe4000fffe0ff */
[----:B------:R-:W-:Y:S02]  /*1fa0*/  UIADD3 UR5, UPT, UPT, UR6, 0x1, URZ ;  /* 0x0000000106057890 */ /* 0x000fe4000fffe0ff */
[----:B--2-4-:R-:W-:-:S12]  /*1fb0*/  UIADD3 UR6, UPT, UPT, -UR6, URZ, URZ ;  /* 0x000000ff06067290 */ /* 0x014fd8000fffe1ff */
.L_x_43:
[----:B------:R-:W-:Y:S01]  /*1fc0*/  UISETP.NE.AND UP0, UPT, UR37, URZ, UPT ;  /* 0x000000ff2500728c */ /* 0x000fe2000bf05270 */
[----:B------:R-:W1:Y:S08]  /*1fd0*/  S2UR UR37, SR_CgaCtaId ;  /* 0x00000000002579c3 */ /* 0x000e700000008800 */
[----:B------:R-:W-:Y:S05]  /*1fe0*/  BRA.U UP0, `(.L_x_24) ;  /* 0x0000000100347547 */ /* 0x000fea000b800000 */
[----:B------:R-:W2:Y:S01]  /*1ff0*/  S2R R2, SR_CgaCtaId ;  /* 0x0000000000027919 */ /* 0x000ea20000008800 */
[----:B------:R-:W-:-:S04]  /*2000*/  MOV R3, 0x400 ;  /* 0x0000040000037802 */ /* 0x000fc80000000f00 */
[----:B--2---:R-:W-:Y:S02]  /*2010*/  LEA R3, R2, R3, 0x18 ;  /* 0x0000000302037211 */ /* 0x004fe400078ec0ff */
[----:B------:R-:W-:-:S03]  /*2020*/  SHF.L.U32 R2, R10, 0x1f, RZ ;  /* 0x0000001f0a027819 */ /* 0x000fc600000006ff */
[----:B------:R-:W-:-:S04]  /*2030*/  IMAD R3, R12, 0x8, R3 ;  /* 0x000000080c037824 */ /* 0x000fc800078e0203 */
[----:B------:R-:W2:Y:S02]  /*2040*/  SYNCS.PHASECHK.TRANS64.TRYWAIT P0, [R3+URZ+0x510], R2 ;  /* 0x00051002030075a7 */ /* 0x000ea400080011ff */
[----:B--2---:R-:W-:Y:S05]  /*2050*/  @!P0 BRA `(.L_x_25) ;  /* 0x00000074008c8947 */ /* 0x004fea0003800000 */
.L_x_182:
[----:B------:R-:W-:Y:S01]  /*2060*/  VIADD R12, R12, 0x1 ;  /* 0x000000010c0c7836 */ /* 0x000fe20000000000 */
[----:B------:R2:W-:Y:S04]  /*2070*/  SYNCS.ARRIVE.TRANS64.A1T0 RZ, [R3+URZ+0x500], RZ ;  /* 0x000500ff03ff79a7 */ /* 0x0005e800081000ff */
[----:B------:R-:W-:-:S04]  /*2080*/  ISETP.NE.AND P0, PT, R12, 0x2, PT ;  /* 0x000000020c00780c */ /* 0x000fc80003f05270 */
[----:B------:R-:W-:Y:S02]  /*2090*/  SEL R12, R12, RZ, P0 ;  /* 0x000000ff0c0c7207 */ /* 0x000fe40000000000 */
[----:B--2---:R-:W-:-:S04]  /*20a0*/  SEL R3, RZ, 0x1, P0 ;  /* 0x00000001ff037807 */ /* 0x004fc80000000000 */
[----:B------:R-:W-:-:S07]  /*20b0*/  LOP3.LUT R10, R10, R3, RZ, 0x3c, !PT ;  /* 0x000000030a0a7212 */ /* 0x000fce00078e3cff */
.L_x_24:
[----:B------:R-:W-:Y:S01]  /*20c0*/  UMOV UR4, 0x400 ;  /* 0x0000040000047882 */ /* 0x000fe20000000000 */
[----:B------:R-:W-:Y:S01]  /*20d0*/  LEA.HI R3, R97, R97, RZ, 0x1 ;  /* 0x0000006161037211 */ /* 0x000fe200078f08ff */
[----:B-1----:R-:W-:Y:S01]  /*20e0*/  ULEA UR4, UR37, UR4, 0x18 ;  /* 0x0000000425047291 */ /* 0x002fe2000f8ec0ff */
[----:B------:R-:W-:Y:S01]  /*20f0*/  SHF.L.U32 R2, R15, 0x1f, RZ ;  /* 0x0000001f0f027819 */ /* 0x000fe200000006ff */
[----:B------:R-:W-:Y:S01]  /*2100*/  UISETP.GE.U32.AND UP0, UPT, UR15, 0x3f, UPT ;  /* 0x0000003f0f00788c */ /* 0x000fe2000bf06070 */
[----:B------:R-:W-:Y:S01]  /*2110*/  R2UR UR35, R16 ;  /* 0x00000000102372ca */ /* 0x000fe200000e0000 */
[----:B------:R-:W-:Y:S01]  /*2120*/  ULEA UR8, UR13, UR4, 0x3 ;  /* 0x000000040d087291 */ /* 0x000fe2000f8e18ff */
[----:B------:R-:W-:Y:S01]  /*2130*/  IMAD.SHL.U32 R3, R3, 0x40, RZ ;  /* 0x0000004003037824 */ /* 0x000fe200078e00ff */
[----:B------:R-:W-:Y:S01]  /*2140*/  R2UR UR11, R17 ;  /* 0x00000000110b72ca */ /* 0x000fe200000e0000 */
[----:B------:R-:W-:-:S03]  /*2150*/  UMOV UR23, URZ ;  /* 0x000000ff00177c82 */ /* 0x000fc60008000000 */
[----:B------:R-:W-:-:S03]  /*2160*/  LOP3.LUT R3, R3, 0xffffff80, RZ, 0xc0, !PT ;  /* 0xffffff8003037812 */ /* 0x000fc600078ec0ff */
[----:B------:R1:W2:Y:S01]  /*2170*/  SYNCS.PHASECHK.TRANS64.TRYWAIT P0, [UR8+0x240], R2 ;  /* 0x00024002ff0075a7 */ /* 0x0002a20008001108 */
[----:B------:R-:W-:Y:S02]  /*2180*/  R2UR UR9, R3 ;  /* 0x00000000030972ca */ /* 0x000fe400000e0000 */
[----:B------:R-:W-:-:S11]  /*2190*/  R2UR UR8, R98 ;  /* 0x00000000620872ca */ /* 0x000fd600000e0000 */
[----:B------:R-:W-:Y:S02]  /*21a0*/  ULOP3.LUT UR35, UR9, 0x40, UR35, 0xf8, !UPT ;  /* 0x0000004009237892 */ /* 0x000fe4000f8ef823 */
[----:B------:R-:W-:Y:S01]  /*21b0*/  ULEA UR11, UR8, UR11, 0x6 ;  /* 0x0000000b080b7291 */ /* 0x000fe2000f8e30ff */
[----:B------:R-:W-:Y:S11]  /*21c0*/  BRA.U !UP0, `(.L_x_26) ;  /* 0x0000000108c07547 */ /* 0x000ff6000b800000 */
[----:B------:R-:W-:Y:S01]  /*21d0*/  UMOV UR16, UR6 ;  /* 0x0000000600107c82 */ /* 0x000fe20008000000 */
[----:B------:R-:W-:Y:S01]  /*21e0*/  UMOV UR17, UR13 ;  /* 0x0000000d00117c82 */ /* 0x000fe20008000000 */
[----:B------:R-:W-:-:S05]  /*21f0*/  UMOV UR34, URZ ;  /* 0x000000ff00227c82 */ /* 0x000fca0008000000 */
.L_x_32:
[----:B------:R-:W-:Y:S01]  /*2200*/  ULEA UR33, UR17, UR4, 0x3 ;  /* 0x0000000411217291 */ /* 0x000fe2000f8e18ff */
[----:B------:R-:W-:Y:S01]  /*2210*/  @P5 MOV R3, 0x1800 ;  /* 0x0000180000035802 */ /* 0x000fe20000000f00 */
[----:B-12-4-:R-:W-:Y:S10]  /*2220*/  @P0 BRA `(.L_x_27) ;  /* 0x00000000000c0947 */ /* 0x016ff40003800000 */
[----:B------:R-:W-:-:S04]  /*2230*/  SHF.L.U32 R5, R15, 0x1f, RZ ;  /* 0x0000001f0f057819 */ /* 0x000fc800000006ff */
[----:B------:R-:W2:Y:S02]  /*2240*/  SYNCS.PHASECHK.TRANS64.TRYWAIT P0, [UR33+0x240], R5 ;  /* 0x00024005ff0075a7 */ /* 0x000ea40008001121 */
[----:B--2---:R-:W-:Y:S05]  /*2250*/  @!P0 BRA `(.L_x_28) ;  /* 0x0000007400208947 */ /* 0x004fea0003800000 */
.L_x_27:
[----:B------:R2:W-:Y:S01]  /*2260*/  @P5 SYNCS.ARRIVE.TRANS64 RZ, [UR33], R3 ;  /* 0x00000003ffff59a7 */ /* 0x0005e20008000021 */
[----:B------:R-:W-:Y:S02]  /*2270*/  ULOP3.LUT UR8, UR7, 0x2, URZ, 0xfc, !UPT ;  /* 0x0000000207087892 */ /* 0x000fe4000f8efcff */
[----:B------:R-:W-:Y:S02]  /*2280*/  UIADD3 UR16, UPT, UPT, UR16, 0x1, URZ ;  /* 0x0000000110107890 */ /* 0x000fe4000fffe0ff */
[----:B------:R-:W-:Y:S02]  /*2290*/  UISETP.NE.AND UP0, UPT, UR8, 0x2, UPT ;  /* 0x000000020800788c */ /* 0x000fe4000bf05270 */
[----:B------:R-:W-:-:S07]  /*22a0*/  UISETP.NE.AND UP2, UPT, UR16, 0x1, UPT ;  /* 0x000000011000788c */ /* 0x000fce000bf45270 */
[----:B------:R-:W-:Y:S05]  /*22b0*/  BRA.U UP0, `(.L_x_29) ;  /* 0x0000000100047547 */ /* 0x000fea000b800000 */
[----:B------:R-:W-:Y:S05]  /*22c0*/  BPT.TRAP 0x1 ;  /* 0x000000040000795c */ /* 0x000fea0000300000 */
.L_x_29:
[----:B------:R-:W-:Y:S04]  /*22d0*/  BSSY.RECONVERGENT B0, `(.L_x_30) ;  /* 0x0000003000007945 */ /* 0x000fe80003800200 */
[----:B------:R-:W-:Y:S05]  /*22e0*/  @!P4 BRA `(.L_x_31) ;  /* 0x000000000004c947 */ /* 0x000fea0003800000 */
[----:B------:R-:W-:Y:S05]  /*22f0*/  BPT.TRAP 0x1 ;  /* 0x000000040000795c */ /* 0x000fea0000300000 */
.L_x_31:
[----:B------:R-:W-:Y:S05]  /*2300*/  BSYNC.RECONVERGENT B0 ;  /* 0x0000000000007941 */ /* 0x000fea0003800200 */
.L_x_30:
[----:B------:R-:W-:Y:S02]  /*2310*/  UIADD3 UR13, UPT, UPT, UR17, 0x1, URZ ;  /* 0x00000001110d7890 */ /* 0x000fe4000fffe0ff */
[----:B------:R-:W-:Y:S02]  /*2320*/  ULEA UR32, UR17, UR4, 0xb ;  /* 0x0000000411207291 */ /* 0x000fe4000f8e58ff */
[----:B------:R-:W-:Y:S02]  /*2330*/  UISETP.NE.AND UP0, UPT, UR13, 0x48, UPT ;  /* 0x000000480d00788c */ /* 0x000fe4000bf05270 */
[----:B------:R-:W-:Y:S02]  /*2340*/  UIADD3 UR28, UP1, UPT, UR24, 0x80, URZ ;  /* 0x00000080181c7890 */ /* 0x000fe4000ff3e0ff */
[----:B------:R-:W-:Y:S02]  /*2350*/  USEL UR9, URZ, 0x1, UP0 ;  /* 0x00000001ff097887 */ /* 0x000fe40008000000 */
[----:B------:R-:W-:-:S02]  /*2360*/  USEL UR13, UR13, URZ, UP0 ;  /* 0x000000ff0d0d7287 */ /* 0x000fc40008000000 */
[----:B------:R-:W-:Y:S02]  /*2370*/  UIADD3 UR26, UP0, UPT, UR24, 0x180, URZ ;  /* 0x00000180181a7890 */ /* 0x000fe4000ff1e0ff */
[----:B------:R-:W-:Y:S01]  /*2380*/  ULEA UR8, UR13, UR4, 0x3 ;  /* 0x000000040d087291 */ /* 0x000fe2000f8e18ff */
[----:B------:R-:W-:Y:S01]  /*2390*/  LOP3.LUT R15, R15, UR9, RZ, 0x3c, !PT ;  /* 0x000000090f0f7c12 */ /* 0x000fe2000f8e3cff */
[----:B------:R-:W-:Y:S02]  /*23a0*/  ULOP3.LUT UR33, UR33, 0xfefffff8, URZ, 0xc0, !UPT ;  /* 0xfefffff821217892 */ /* 0x000fe4000f8ec0ff */
[----:B------:R-:W-:Y:S01]  /*23b0*/  UIADD3.X UR29, UPT, UPT, URZ, UR25, URZ, UP1, !UPT ;  /* 0x00000019ff1d7290 */ /* 0x000fe20008ffe4ff */
[----:B-1----:R-:W-:Y:S01]  /*23c0*/  SHF.L.U32 R2, R15, 0x1f, RZ ;  /* 0x0000001f0f027819 */ /* 0x002fe200000006ff */
[----:B------:R-:W-:Y:S02]  /*23d0*/  UIADD3 UR32, UPT, UPT, UR32, 0x2800, URZ ;  /* 0x0000280020207890 */ /* 0x000fe4000fffe0ff */
[----:B------:R-:W-:Y:S01]  /*23e0*/  UIADD3.X UR27, UPT, UPT, URZ, UR25, URZ, UP0, !UPT ;  /* 0x00000019ff1b7290 */ /* 0x000fe200087fe4ff */
[----:B------:R4:W1:Y:S01]  /*23f0*/  SYNCS.PHASECHK.TRANS64.TRYWAIT P0, [UR8+0x240], R2 ;  /* 0x00024002ff0075a7 */ /* 0x0008620008001108 */
[----:B------:R-:W-:Y:S01]  /*2400*/  ULEA UR8, UR17, UR4, 0xa ;  /* 0x0000000411087291 */ /* 0x000fe2000f8e50ff */
[----:B------:R-:W-:Y:S01]  /*2410*/  UMOV UR18, 0x0 ;  /* 0x0000000000127882 */ /* 0x000fe20000000000 */
[----:B------:R-:W-:-:S02]  /*2420*/  UMOV UR19, 0x10000000 ;  /* 0x1000000000137882 */ /* 0x000fc40000000000 */
[----:B------:R-:W-:Y:S01]  /*2430*/  UIADD3 UR8, UPT, UPT, UR8, 0x26800, URZ ;  /* 0x0002680008087890 */ /* 0x000fe2000fffe0ff */
[----:B------:R2:W-:Y:S01]  /*2440*/  UTMALDG.3D.2CTA [UR32], [UR28], desc[UR18] ;  /* 0x000012201c0075b4 */ /* 0x0005e20008211000 */
[----:B------:R-:W-:Y:S01]  /*2450*/  UMOV UR10, UR34 ;  /* 0x00000022000a7c82 */ /* 0x000fe20008000000 */
[----:B------:R-:W-:Y:S01]  /*2460*/  UMOV UR12, UR36 ;  /* 0x00000024000c7c82 */ /* 0x000fe20008000000 */
[----:B------:R-:W-:Y:S01]  /*2470*/  UMOV UR9, UR33 ;  /* 0x0000002100097c82 */ /* 0x000fe20008000000 */
[----:B------:R-:W-:Y:S01]  /*2480*/  UMOV UR23, UR5 ;  /* 0x0000000500177c82 */ /* 0x000fe20008000000 */
[----:B------:R-:W-:-:S03]  /*2490*/  UMOV UR17, UR13 ;  /* 0x0000000d00117c82 */ /* 0x000fc60008000000 */
[----:B------:R4:W-:Y:S01]  /*24a0*/  UTMALDG.3D.2CTA [UR8], [UR26], desc[UR18] ;  /* 0x000012081a0075b4 */ /* 0x0009e20008211000 */
[----:B--2---:R-:W-:Y:S01]  /*24b0*/  UIADD3 UR34, UPT, UPT, UR34, 0x20, URZ ;  /* 0x0000002022227890 */ /* 0x004fe2000fffe0ff */
[----:B------:R-:W-:Y:S11]  /*24c0*/  BRA.U UP2, `(.L_x_32) ;  /* 0xfffffffd024c7547 */ /* 0x000ff6000b83ffff */
.L_x_26:
[----:B----4-:R-:W-:Y:S01]  /*24d0*/  ULEA UR8, UR13, UR4, 0x3 ;  /* 0x000000040d087291 */ /* 0x010fe2000f8e18ff */
[----:B-1----:R-:W-:Y:S01]  /*24e0*/  SHF.L.U32 R2, R15, 0x1f, RZ ;  /* 0x0000001f0f027819 */ /* 0x002fe200000006ff */
[----:B------:R-:W-:Y:S01]  /*24f0*/  @!P1 SYNCS.ARRIVE.TRANS64.A1T0 RZ, [UR4+0x498], RZ ;  /* 0x000498ffffff99a7 */ /* 0x000fe20008100004 */
[----:B------:R-:W-:-:S06]  /*2500*/  UISETP.GT.AND UP0, UPT, UR22, UR21, UPT ;  /* 0x000000151600728c */ /* 0x000fcc000bf04270 */
[----:B--2---:R1:W2:Y:S03]  /*2510*/  SYNCS.PHASECHK.TRANS64.TRYWAIT P0, [UR8+0x240], R2 ;  /* 0x00024002ff0075a7 */ /* 0x0042a60008001108 */
[----:B------:R-:W-:Y:S05]  /*2520*/  BRA.U !UP0, `(.L_x_33) ;  /* 0x0000000108c07547 */ /* 0x000fea000b800000 */
[----:B------:R-:W-:Y:S01]  /*2530*/  UIADD3 UR26, UPT, UPT, UR14, UR23, URZ ;  /* 0x000000170e1a7290 */ /* 0x000fe2000fffe0ff */
[----:B------:R-:W-:-:S11]  /*2540*/  UMOV UR27, UR13 ;  /* 0x0000000d001b7c82 */ /* 0x000fd60008000000 */
.L_x_39:
[----:B------:R-:W-:Y:S01]  /*2550*/  ULEA UR17, UR27, UR4, 0x3 ;  /* 0x000000041b117291 */ /* 0x000fe2000f8e18ff */
[----:B--2---:R-:W-:Y:S01]  /*2560*/  @P5 MOV R3, 0x1800 ;  /* 0x0000180000035802 */ /* 0x004fe20000000f00 */
[----:B-12---:R-:W-:Y:S10]  /*2570*/  @P0 BRA `(.L_x_34) ;  /* 0x00000000000c0947 */ /* 0x006ff40003800000 */
[----:B------:R-:W-:-:S04]  /*2580*/  SHF.L.U32 R5, R15, 0x1f, RZ ;  /* 0x0000001f0f057819 */ /* 0x000fc800000006ff */
[----:B------:R-:W2:Y:S02]  /*2590*/  SYNCS.PHASECHK.TRANS64.TRYWAIT P0, [UR17+0x240], R5 ;  /* 0x00024005ff0075a7 */ /* 0x000ea40008001111 */
[----:B--2---:R-:W-:Y:S05]  /*25a0*/  @!P0 BRA `(.L_x_35) ;  /* 0x0000007000648947 */ /* 0x004fea0003800000 */
.L_x_34:
[----:B------:R2:W-:Y:S01]  /*25b0*/  @P5 SYNCS.ARRIVE.TRANS64 RZ, [UR17], R3 ;  /* 0x00000003ffff59a7 */ /* 0x0005e20008000011 */
[----:B------:R-:W-:-:S04]  /*25c0*/  ULOP3.LUT UR8, UR7, 0x2, URZ, 0xfc, !UPT ;  /* 0x0000000207087892 */ /* 0x000fc8000f8efcff */
[----:B------:R-:W-:-:S09]  /*25d0*/  UISETP.NE.AND UP0, UPT, UR8, 0x2, UPT ;  /* 0x000000020800788c */ /* 0x000fd2000bf05270 */
[----:B------:R-:W-:Y:S05]  /*25e0*/  BRA.U UP0, `(.L_x_36) ;  /* 0x0000000100047547 */ /* 0x000fea000b800000 */
[----:B------:R-:W-:Y:S05]  /*25f0*/  BPT.TRAP 0x1 ;  /* 0x000000040000795c */ /* 0x000fea0000300000 */
.L_x_36:
[----:B------:R-:W-:Y:S04]  /*2600*/  BSSY.RECONVERGENT B0, `(.L_x_37) ;  /* 0x0000003000007945 */ /* 0x000fe80003800200 */
[----:B------:R-:W-:Y:S05]  /*2610*/  @!P4 BRA `(.L_x_38) ;  /* 0x000000000004c947 */ /* 0x000fea0003800000 */
[----:B------:R-:W-:Y:S05]  /*2620*/  BPT.TRAP 0x1 ;  /* 0x000000040000795c */ /* 0x000fea0000300000 */
.L_x_38:
[----:B------:R-:W-:Y:S05]  /*2630*/  BSYNC.RECONVERGENT B0 ;  /* 0x0000000000007941 */ /* 0x000fea0003800200 */
.L_x_37:
        /* <DEDUP_REMOVED lines=9> */
[----:B------:R-:W-:Y:S02]  /*26d0*/  USHF.L.U32 UR18, UR23, 0x5, URZ ;  /* 0x0000000517127899 */ /* 0x000fe400080006ff */
[----:B------:R-:W-:Y:S01]  /*26e0*/  ULOP3.LUT UR17, UR17, 0xfefffff8, URZ, 0xc0, !UPT ;  /* 0xfefffff811117892 */ /* 0x000fe2000f8ec0ff */
[----:B-1----:R-:W-:Y:S01]  /*26f0*/  SHF.L.U32 R2, R15, 0x1f, RZ ;  /* 0x0000001f0f027819 */ /* 0x002fe200000006ff */
[----:B------:R-:W-:Y:S02]  /*2700*/  UIADD3 UR16, UPT, UPT, UR16, 0x2800, URZ ;  /* 0x0000280010107890 */ /* 0x000fe4000fffe0ff */
[----:B------:R-:W-:Y:S01]  /*2710*/  UIADD3.X UR33, UPT, UPT, URZ, UR25, URZ, UP1, !UPT ;  /* 0x00000019ff217290 */ /* 0x000fe20008ffe4ff */
[----:B------:R4:W1:Y:S01]  /*2720*/  SYNCS.PHASECHK.TRANS64.TRYWAIT P0, [UR8+0x240], R2 ;  /* 0x00024002ff0075a7 */ /* 0x0008620008001108 */
[----:B------:R-:W-:-:S02]  /*2730*/  ULEA UR8, UR27, UR4, 0xa ;  /* 0x000000041b087291 */ /* 0x000fc4000f8e50ff */
[----:B------:R-:W-:Y:S02]  /*2740*/  UIADD3.X UR31, UPT, UPT, URZ, UR25, URZ, UP0, !UPT ;  /* 0x00000019ff1f7290 */ /* 0x000fe400087fe4ff */
[----:B------:R-:W-:Y:S01]  /*2750*/  UIADD3 UR8, UPT, UPT, UR8, 0x26800, URZ ;  /* 0x0002680008087890 */ /* 0x000fe2000fffe0ff */
[----:B------:R-:W-:Y:S01]  /*2760*/  UMOV UR28, 0x0 ;  /* 0x00000000001c7882 */ /* 0x000fe20000000000 */
[----:B------:R-:W-:Y:S01]  /*2770*/  UMOV UR29, 0x10000000 ;  /* 0x10000000001d7882 */ /* 0x000fe20000000000 */
[----:B------:R-:W-:Y:S01]  /*2780*/  UMOV UR19, UR35 ;  /* 0x0000002300137c82 */ /* 0x000fe20008000000 */
[----:B------:R-:W-:Y:S01]  /*2790*/  UMOV UR20, UR36 ;  /* 0x0000002400147c82 */ /* 0x000fe20008000000 */
[----:B------:R-:W-:Y:S01]  /*27a0*/  UMOV UR12, UR36 ;  /* 0x00000024000c7c82 */ /* 0x000fe20008000000 */
[----:B------:R-:W-:Y:S01]  /*27b0*/  UMOV UR9, UR17 ;  /* 0x0000001100097c82 */ /* 0x000fe20008000000 */
[----:B------:R-:W-:Y:S01]  /*27c0*/  UMOV UR10, UR18 ;  /* 0x00000012000a7c82 */ /* 0x000fe20008000000 */
[----:B------:R4:W-:Y:S01]  /*27d0*/  UTMALDG.3D.2CTA [UR16], [UR32], desc[UR28] ;  /* 0x00001c10200075b4 */ /* 0x0009e20008211000 */
[----:B------:R-:W-:Y:S01]  /*27e0*/  UIADD3 UR23, UPT, UPT, UR23, 0x1, URZ ;  /* 0x0000000117177890 */ /* 0x000fe2000fffe0ff */
[----:B------:R-:W-:-:S03]  /*27f0*/  UMOV UR27, UR13 ;  /* 0x0000000d001b7c82 */ /* 0x000fc60008000000 */
[----:B------:R-:W-:Y:S01]  /*2800*/  UISETP.NE.AND UP0, UPT, UR23, UR26, UPT ;  /* 0x0000001a1700728c */ /* 0x000fe2000bf05270 */
[----:B------:R4:W-:Y:S08]  /*2810*/  UTMALDG.3D.2CTA [UR8], [UR30], desc[UR28] ;  /* 0x00001c081e0075b4 */ /* 0x0009f00008211000 */
[----:B----4-:R-:W-:Y:S05]  /*2820*/  BRA.U UP0, `(.L_x_39) ;  /* 0xfffffffd00487547 */ /* 0x010fea000b83ffff */
.L_x_33:
[C---:B-1----:R-:W-:Y:S01]  /*2830*/  LEA R2, R14.reuse, UR4, 0x3 ;  /* 0x000000040e027c11 */ /* 0x042fe2000f8e18ff */
[----:B------:R-:W-:Y:S01]  /*2840*/  NOP ;  /* 0x0000000000007918 */ /* 0x000fe20000000000 */
[----:B--2---:R-:W-:Y:S02]  /*2850*/  SHF.L.U32 R3, R13, 0x1f, RZ ;  /* 0x0000001f0d037819 */ /* 0x004fe400000006ff */
[----:B------:R-:W-:Y:S02]  /*2860*/  LEA R4, R14, UR4, 0x4 ;  /* 0x000000040e047c11 */ /* 0x000fe4000f8e20ff */
[----:B------:R-:W1:Y:S02]  /*2870*/  SYNCS.PHASECHK.TRANS64.TRYWAIT P0, [R2+URZ+0x4a0], R3 ;  /* 0x0004a003020075a7 */ /* 0x000e6400080011ff */
[----:B-1----:R-:W-:Y:S05]  /*2880*/  @!P0 BRA `(.L_x_40) ;  /* 0x0000006c00c48947 */ /* 0x002fea0003800000 */
.L_x_185:
[----:B------:R-:W2:Y:S01]  /*2890*/  LDS.128 R4, [R4+0x530] ;  /* 0x0005300004047984 */ /* 0x000ea20000000c00 */
[----:B------:R-:W-:Y:S01]  /*28a0*/  ISETP.GE.AND P0, PT, R40, 0x1, PT ;  /* 0x000000012800780c */ /* 0x000fe20003f06270 */
[----:B-1----:R-:W-:Y:S01]  /*28b0*/  VIADD R2, R2, 0x4b0 ;  /* 0x000004b002027836 */ /* 0x002fe20000000000 */
[----:B------:R-:W-:Y:S01]  /*28c0*/  @!PT LDS RZ, [RZ] ;  /* 0x00000000fffff984 */ /* 0x000fe20000000800 */
[----:B------:R-:W-:Y:S01]  /*28d0*/  @!PT LDS RZ, [RZ] ;  /* 0x00000000fffff984 */ /* 0x000fe20000000800 */
[----:B------:R-:W-:Y:S01]  /*28e0*/  @!PT LDS RZ, [RZ] ;  /* 0x00000000fffff984 */ /* 0x000fe20000000800 */
[----:B------:R-:W-:Y:S01]  /*28f0*/  @!PT LDS RZ, [RZ] ;  /* 0x00000000fffff984 */ /* 0x000fe20000000800 */
[----:B------:R1:W-:Y:S06]  /*2900*/  MEMBAR.ALL.CTA ;  /* 0x0000000000007992 */ /* 0x0003ec0000008000 */
[----:B-1----:R-:W1:Y:S01]  /*2910*/  FENCE.VIEW.ASYNC.S ;  /* 0x00000000000073c6 */ /* 0x002e620000000000 */
[----:B------:R-:W-:-:S04]  /*2920*/  PRMT R2, RZ, 0x654, R2 ;  /* 0x00000654ff027816 */ /* 0x000fc80000000002 */
[----:B-1----:R1:W-:Y:S01]  /*2930*/  SYNCS.ARRIVE.TRANS64.RED.A1T0 RZ, [R2+URZ], RZ ;  /* 0x000000ff02ff79a7 */ /* 0x0023e200081004ff */
[----:B--2---:R-:W-:-:S13]  /*2940*/  LOP3.LUT P2, RZ, R6, 0x1, RZ, 0xc0, !PT ;  /* 0x0000000106ff7812 */ /* 0x004fda000784c0ff */
[----:B------:R-:W-:Y:S01]  /*2950*/  @P2 SHF.R.U32.HI R3, RZ, 0x10, R5 ;  /* 0x00000010ff032819 */ /* 0x000fe20000011605 */
[----:B------:R-:W-:Y:S01]  /*2960*/  VOTEU.ANY UP0, P2 ;  /* 0x0000000000ff7886 */ /* 0x000fe20001000100 */
[----:B------:R-:W-:Y:S02]  /*2970*/  @P2 MOV R11, R4 ;  /* 0x00000004000b2202 */ /* 0x000fe40000000f00 */
[----:B------:R-:W-:Y:S02]  /*2980*/  @P2 R2UR.BROADCAST UR8, R3 ;  /* 0x00000000030822ca */ /* 0x000fe400008e0000 */
[----:B------:R-:W-:-:S11]  /*2990*/  @P2 LOP3.LUT R8, R5, 0xffff, RZ, 0xc0, !PT ;  /* 0x0000ffff05082812 */ /* 0x000fd600078ec0ff */
[----:B------:R-:W-:Y:S01]  /*29a0*/  @UP0 UMOV UR36, UR8 ;  /* 0x0000000800240c82 */ /* 0x000fe20008000000 */
[----:B-1----:R-:W-:Y:S05]  /*29b0*/  @!P0 BRA `(.L_x_41) ;  /* 0x0000000000b88947 */ /* 0x002fea0003800000 */
[----:B------:R-:W3:Y:S01]  /*29c0*/  LDC.64 R4, c[0x0][0xb18] ;  /* 0x0002c600ff047b82 */ /* 0x000ee20000000a00 */
[----:B------:R-:W-:-:S07]  /*29d0*/  ISETP.NE.AND P3, PT, R40, 0x1, PT ;  /* 0x000000012800780c */ /* 0x000fce0003f65270 */
[----:B------:R-:W1:Y:S08]  /*29e0*/  LDC.64 R6, c[0x0][0xb10] ;  /* 0x0002c400ff067b82 */ /* 0x000e700000000a00 */
[----:B------:R-:W2:Y:S08]  /*29f0*/  LDC R18, c[0x0][0xb20] ;  /* 0x0002c800ff127b82 */ /* 0x000eb00000000800 */
[----:B------:R-:W4:Y:S01]  /*2a00*/  LDC R20, c[0x0][0xb0c] ;  /* 0x0002c300ff147b82 */ /* 0x000f220000000800 */
[----:B---3--:R-:W-:Y:S01]  /*2a10*/  IMAD.HI.U32 R19, R0, R5, RZ ;  /* 0x0000000500137227 */ /* 0x008fe200078e00ff */
[----:B------:R-:W-:-:S03]  /*2a20*/  ISETP.NE.AND P0, PT, R4, 0x1, PT ;  /* 0x000000010400780c */ /* 0x000fc60003f05270 */
[----:B------:R-:W-:-:S03]  /*2a30*/  IMAD.HI.U32 R5, R8, R5, RZ ;  /* 0x0000000508057227 */ /* 0x000fc600078e00ff */
[----:B------:R-:W3:Y:S01]  /*2a40*/  LDC.64 R2, c[0x0][0xb28] ;  /* 0x0002ca00ff027b82 */ /* 0x000ee20000000a00 */
[----:B-1----:R-:W-:-:S04]  /*2a50*/  IMAD.HI.U32 R22, R9, R6, RZ ;  /* 0x0000000609167227 */ /* 0x002fc800078e00ff */
[----:B------:R-:W-:Y:S01]  /*2a60*/  IMAD.HI.U32 R24, R11, R6, RZ ;  /* 0x000000060b187227 */ /* 0x000fe200078e00ff */
[----:B------:R-:W-:Y:S02]  /*2a70*/  SHF.R.U32.HI R22, RZ, R7, R22 ;  /* 0x00000007ff167219 */ /* 0x000fe40000011616 */
[-C--:B--2---:R-:W-:Y:S02]  /*2a80*/  SHF.R.U32.HI R19, RZ, R18.reuse, R19 ;  /* 0x00000012ff137219 */ /* 0x084fe40000011613 */
[----:B------:R-:W-:Y:S02]  /*2a90*/  SHF.R.U32.HI R5, RZ, R18, R5 ;  /* 0x00000012ff057219 */ /* 0x000fe40000011605 */
[----:B------:R-:W-:Y:S02]  /*2aa0*/  SEL R19, R0, R19, !P0 ;  /* 0x0000001300137207 */ /* 0x000fe40004000000 */
[----:B------:R-:W-:Y:S02]  /*2ab0*/  SHF.R.U32.HI R24, RZ, R7, R24 ;  /* 0x00000007ff187219 */ /* 0x000fe40000011618 */
[----:B----4-:R-:W-:-:S02]  /*2ac0*/  ISETP.NE.AND P1, PT, R20, 0x1, PT ;  /* 0x000000011400780c */ /* 0x010fc40003f25270 */
[----:B------:R-:W-:Y:S02]  /*2ad0*/  SEL R5, R8, R5, !P0 ;  /* 0x0000000508057207 */ /* 0x000fe40004000000 */
[----:B------:R-:W-:Y:S02]  /*2ae0*/  SEL R21, R9, R22, !P1 ;  /* 0x0000001609157207 */ /* 0x000fe40004800000 */
[----:B------:R-:W-:Y:S01]  /*2af0*/  SEL R7, R11, R24, !P1 ;  /* 0x000000180b077207 */ /* 0x000fe20004800000 */
[----:B---3--:R-:W-:-:S04]  /*2b00*/  IMAD.HI.U32 R22, R19, R2, RZ ;  /* 0x0000000213167227 */ /* 0x008fc800078e00ff */
[----:B------:R-:W-:Y:S01]  /*2b10*/  IMAD.HI.U32 R6, R21, R2, RZ ;  /* 0x0000000215067227 */ /* 0x000fe200078e00ff */
[----:B------:R-:W-:-:S04]  /*2b20*/  @P3 SHF.R.U32.HI R19, RZ, R3, R22 ;  /* 0x00000003ff133219 */ /* 0x000fc80000011616 */
[----:B------:R-:W-:Y:S01]  /*2b30*/  @P3 SHF.R.U32.HI R21, RZ, R3, R6 ;  /* 0x00000003ff153219 */ /* 0x000fe20000011606 */
[----:B------:R-:W-:-:S04]  /*2b40*/  IMAD R19, R40, R19, RZ ;  /* 0x0000001328137224 */ /* 0x000fc800078e02ff */
[----:B------:R-:W-:Y:S01]  /*2b50*/  IMAD R6, R40, R21, RZ ;  /* 0x0000001528067224 */ /* 0x000fe200078e02ff */
[C---:B------:R-:W-:Y:S02]  /*2b60*/  ISETP.GE.AND P0, PT, R5.reuse, R19, PT ;  /* 0x000000130500720c */ /* 0x040fe40003f06270 */
[----:B------:R-:W-:Y:S02]  /*2b70*/  IADD3 R19, PT, PT, -R5, RZ, RZ ;  /* 0x000000ff05137210 */ /* 0x000fe40007ffe1ff */
[----:B------:R-:W-:Y:S01]  /*2b80*/  ISETP.GE.OR P0, PT, R7, R6, P0 ;  /* 0x000000060700720c */ /* 0x000fe20000706670 */
[----:B------:R-:W-:-:S04]  /*2b90*/  IMAD.HI.U32 R6, R5, R2, RZ ;  /* 0x0000000205067227 */ /* 0x000fc800078e00ff */
[----:B------:R-:W-:Y:S01]  /*2ba0*/  IMAD R8, R4, R19, R8 ;  /* 0x0000001304087224 */ /* 0x000fe200078e0208 */
[----:B------:R-:W-:-:S04]  /*2bb0*/  SHF.R.U32.HI R6, RZ, R3, R6 ;  /* 0x00000003ff067219 */ /* 0x000fc80000011606 */
[----:B------:R-:W-:-:S03]  /*2bc0*/  SEL R6, R5, R6, !P3 ;  /* 0x0000000605067207 */ /* 0x000fc60005800000 */
[----:B------:R-:W-:-:S04]  /*2bd0*/  @!P0 IMAD.HI.U32 R18, R7, R2, RZ ;  /* 0x0000000207128227 */ /* 0x000fc800078e00ff */
[----:B------:R-:W-:Y:S01]  /*2be0*/  IMAD.MOV R2, RZ, RZ, -R6 ;  /* 0x000000ffff027224 */ /* 0x000fe200078e0a06 */
[----:B------:R-:W-:-:S03]  /*2bf0*/  @!P0 SHF.R.U32.HI R18, RZ, R3, R18 ;  /* 0x00000003ff128219 */ /* 0x000fc60000011612 */
[----:B------:R-:W-:Y:S01]  /*2c00*/  IMAD R2, R40, R2, R5 ;  /* 0x0000000228027224 */ /* 0x000fe200078e0205 */
        /* <DEDUP_REMOVED lines=9> */
.L_x_41:
[----:B------:R-:W1:Y:S02]  /*2ca0*/  LDCU UR8, c[0x0][0xb30] ;  /* 0x00016600ff0877ac */ /* 0x000e640008000800 */
[----:B-1----:R-:W-:-:S09]  /*2cb0*/  UISETP.NE.AND UP0, UPT, UR8, 0x1, UPT ;  /* 0x000000010800788c */ /* 0x002fd2000bf05270 */
[----:B------:R-:W-:Y:S05]  /*2cc0*/  BRA.U UP0, `(.L_x_42) ;  /* 0x0000000100407547 */ /* 0x000fea000b800000 */
[----:B------:R-:W1:Y:S08]  /*2cd0*/  LDC.64 R4, c[0x0][0xb10] ;  /* 0x0002c400ff047b82 */ /* 0x000e700000000a00 */
[----:B------:R-:W2:Y:S08]  /*2ce0*/  LDC.64 R2, c[0x0][0xb18] ;  /* 0x0002c600ff027b82 */ /* 0x000eb00000000a00 */
[----:B------:R-:W4:Y:S08]  /*2cf0*/  LDC R6, c[0x0][0xb20] ;  /* 0x0002c800ff067b82 */ /* 0x000f300000000800 */
[----:B------:R-:W3:Y:S01]  /*2d00*/  LDC R18, c[0x0][0xb0c] ;  /* 0x0002c300ff127b82 */ /* 0x000ee20000000800 */
[----:B-1----:R-:W-:-:S05]  /*2d10*/  IMAD.HI.U32 R4, R11, R4, RZ ;  /* 0x000000040b047227 */ /* 0x002fca00078e00ff */
[----:B------:R-:W-:Y:S01]  /*2d20*/  SHF.R.U32.HI R4, RZ, R5, R4 ;  /* 0x00000005ff047219 */ /* 0x000fe20000011604 */
[----:B--2---:R-:W-:Y:S01]  /*2d30*/  IMAD.HI.U32 R3, R8, R3, RZ ;  /* 0x0000000308037227 */ /* 0x004fe200078e00ff */
[----:B------:R-:W-:-:S04]  /*2d40*/  ISETP.NE.AND P0, PT, R2, 0x1, PT ;  /* 0x000000010200780c */ /* 0x000fc80003f05270 */
[----:B----4-:R-:W-:-:S04]  /*2d50*/  SHF.R.U32.HI R3, RZ, R6, R3 ;  /* 0x00000006ff037219 */ /* 0x010fc80000011603 */
[----:B------:R-:W-:Y:S02]  /*2d60*/  SEL R3, R8, R3, !P0 ;  /* 0x0000000308037207 */ /* 0x000fe40004000000 */
[----:B---3--:R-:W-:-:S04]  /*2d70*/  ISETP.NE.AND P1, PT, R18, 0x1, PT ;  /* 0x000000011200780c */ /* 0x008fc80003f25270 */
[----:B------:R-:W-:-:S05]  /*2d80*/  SEL R4, R11, R4, !P1 ;  /* 0x000000040b047207 */ /* 0x000fca0004800000 */
[----:B------:R-:W-:Y:S02]  /*2d90*/  IMAD.IADD R5, R3, 0x1, -R4 ;  /* 0x0000000103057824 */ /* 0x000fe400078e0a04 */
[----:B------:R-:W-:Y:S02]  /*2da0*/  IMAD.IADD R3, R4, 0x1, -R3 ;  /* 0x0000000104037824 */ /* 0x000fe400078e0a03 */
[----:B------:R-:W-:Y:S02]  /*2db0*/  IMAD R11, R5, R18, R11 ;  /* 0x00000012050b7224 */ /* 0x000fe400078e020b */
[----:B------:R-:W-:-:S07]  /*2dc0*/  IMAD R8, R3, R2, R8 ;  /* 0x0000000203087224 */ /* 0x000fce00078e0208 */
.L_x_42:
[----:B------:R-:W-:Y:S01]  /*2dd0*/  VIADD R14, R14, 0x1 ;  /* 0x000000010e0e7836 */ /* 0x000fe20000000000 */
[----:B------:R-:W-:Y:S01]  /*2de0*/  PLOP3.LUT P1, PT, PT, PT, PT, 0x80, 0x8 ;  /* 0x000000000008781c */ /* 0x000fe20003f2f070 */
[----:B------:R-:W-:Y:S02]  /*2df0*/  IMAD.IADD R97, R11, 0x1, R96 ;  /* 0x000000010b617824 */ /* 0x000fe400078e0260 */
[----:B------:R-:W-:Y:S01]  /*2e00*/  IMAD.IADD R98, R8, 0x1, R81 ;  /* 0x0000000108627824 */ /* 0x000fe200078e0251 */
[----:B------:R-:W-:-:S04]  /*2e10*/  ISETP.NE.AND P0, PT, R14, 0x2, PT ;  /* 0x000000020e00780c */ /* 0x000fc80003f05270 */
[----:B------:R-:W-:Y:S02]  /*2e20*/  SEL R2, RZ, 0x1, P0 ;  /* 0x00000001ff027807 */ /* 0x000fe40000000000 */
[----:B------:R-:W-:Y:S02]  /*2e30*/  SEL R14, R14, RZ, P0 ;  /* 0x000000ff0e0e7207 */ /* 0x000fe40000000000 */
[----:B------:R-:W-:Y:S01]  /*2e40*/  LOP3.LUT R13, R13, R2, RZ, 0x3c, !PT ;  /* 0x000000020d0d7212 */ /* 0x000fe200078e3cff */
[----:B------:R-:W-:Y:S06]  /*2e50*/  @P2 BRA `(.L_x_43) ;  /* 0xfffffff000582947 */ /* 0x000fec000383ffff */
[----:B------:R-:W-:Y:S01]  /*2e60*/  UIADD3 UR4, UPT, UPT, UR4, 0x240, URZ ;  /* 0x0000024004047890 */ /* 0x000fe2000fffe0ff */
[----:B------:R-:W-:-:S03]  /*2e70*/  SHF.L.U32 R3, R15, 0x1f, RZ ;  /* 0x0000001f0f037819 */ /* 0x000fc600000006ff */
[----:B------:R-:W-:-:S09]  /*2e80*/  ULEA UR5, UR13, UR4, 0x3 ;  /* 0x000000040d057291 */ /* 0x000fd2000f8e18ff */
[----:B------:R-:W1:Y:S02]  /*2e90*/  SYNCS.PHASECHK.TRANS64.TRYWAIT P0, [UR5], R3 ;  /* 0x00000003ff0075a7 */ /* 0x000e640008001105 */
[----:B-1----:R-:W-:Y:S05]  /*2ea0*/  @!P0 BRA `(.L_x_44) ;  /* 0x0000006800508947 */ /* 0x002fea0003800000 */
.L_x_187:
[----:B------:R-:W-:-:S04]  /*2eb0*/  UIADD3 UR6, UPT, UPT, UR13, 0x1, URZ ;  /* 0x000000010d067890 */ /* 0x000fc8000fffe0ff */
[----:B------:R-:W-:-:S04]  /*2ec0*/  UISETP.NE.AND UP0, UPT, UR6, 0x48, UPT ;  /* 0x000000480600788c */ /* 0x000fc8000bf05270 */
[----:B------:R-:W-:Y:S02]  /*2ed0*/  USEL UR7, URZ, 0x1, UP0 ;  /* 0x00000001ff077887 */ /* 0x000fe40008000000 */
[----:B------:R-:W-:-:S04]  /*2ee0*/  USEL UR6, UR6, URZ, UP0 ;  /* 0x000000ff06067287 */ /* 0x000fc80008000000 */
[----:B------:R-:W-:Y:S01]  /*2ef0*/  ULEA UR5, UR6, UR4, 0x3 ;  /* 0x0000000406057291 */ /* 0x000fe2000f8e18ff */
[----:B------:R-:W-:-:S04]  /*2f00*/  LOP3.LUT R2, R15, UR7, RZ, 0x3c, !PT ;  /* 0x000000070f027c12 */ /* 0x000fc8000f8e3cff */
[----:B-1----:R-:W-:-:S04]  /*2f10*/  SHF.L.U32 R3, R2, 0x1f, RZ ;  /* 0x0000001f02037819 */ /* 0x002fc800000006ff */
[----:B------:R-:W1:Y:S02]  /*2f20*/  SYNCS.PHASECHK.TRANS64.TRYWAIT P0, [UR5], R3 ;  /* 0x00000003ff0075a7 */ /* 0x000e640008001105 */
[----:B-1----:R-:W-:Y:S05]  /*2f30*/  @!P0 BRA `(.L_x_45) ;  /* 0x0000006800448947 */ /* 0x002fea0003800000 */
.L_x_189:
        /* <DEDUP_REMOVED lines=9> */
.L_x_191:
        /* <DEDUP_REMOVED lines=9> */
.L_x_193:
        /* <DEDUP_REMOVED lines=9> */
.L_x_195:
        /* <DEDUP_REMOVED lines=9> */
.L_x_197:
        /* <DEDUP_REMOVED lines=9> */
.L_x_199:
        /* <DEDUP_REMOVED lines=9> */
.L_x_201:
        /* <DEDUP_REMOVED lines=9> */
.L_x_203:
        /* <DEDUP_REMOVED lines=9> */
.L_x_205:
        /* <DEDUP_REMOVED lines=9> */
.L_x_207:
        /* <DEDUP_REMOVED lines=9> */
.L_x_209:
        /* <DEDUP_REMOVED lines=9> */
.L_x_211:
        /* <DEDUP_REMOVED lines=9> */
.L_x_213:
        /* <DEDUP_REMOVED lines=9> */
.L_x_215:
        /* <DEDUP_REMOVED lines=9> */
.L_x_217:
        /* <DEDUP_REMOVED lines=9> */
.L_x_219:
        /* <DEDUP_REMOVED lines=9> */
.L_x_221:
        /* <DEDUP_REMOVED lines=9> */
.L_x_223:
        /* <DEDUP_REMOVED lines=9> */
.L_x_225:
        /* <DEDUP_REMOVED lines=9> */
.L_x_227:
        /* <DEDUP_REMOVED lines=9> */
.L_x_229:
        /* <DEDUP_REMOVED lines=9> */
.L_x_231:
        /* <DEDUP_REMOVED lines=9> */
.L_x_233:
        /* <DEDUP_REMOVED lines=9> */
.L_x_235:
        /* <DEDUP_REMOVED lines=9> */
.L_x_237:
        /* <DEDUP_REMOVED lines=9> */
.L_x_239:
        /* <DEDUP_REMOVED lines=9> */
.L_x_241:
        /* <DEDUP_REMOVED lines=9> */
.L_x_243:
        /* <DEDUP_REMOVED lines=9> */
.L_x_245:
        /* <DEDUP_REMOVED lines=9> */
.L_x_247:
        /* <DEDUP_REMOVED lines=9> */
.L_x_249:
        /* <DEDUP_REMOVED lines=9> */
.L_x_251:
        /* <DEDUP_REMOVED lines=9> */
.L_x_253:
        /* <DEDUP_REMOVED lines=9> */
.L_x_255:
        /* <DEDUP_REMOVED lines=9> */
.L_x_257:
        /* <DEDUP_REMOVED lines=9> */
.L_x_259:
        /* <DEDUP_REMOVED lines=9> */
.L_x_261:
        /* <DEDUP_REMOVED lines=9> */
.L_x_263:
        /* <DEDUP_REMOVED lines=9> */
.L_x_265:
        /* <DEDUP_REMOVED lines=9> */
.L_x_267:
        /* <DEDUP_REMOVED lines=9> */
.L_x_269:
        /* <DEDUP_REMOVED lines=9> */
.L_x_271:
        /* <DEDUP_REMOVED lines=9> */
.L_x_273:
        /* <DEDUP_REMOVED lines=9> */
.L_x_275:
        /* <DEDUP_REMOVED lines=9> */
.L_x_277:
        /* <DEDUP_REMOVED lines=9> */
.L_x_279:
        /* <DEDUP_REMOVED lines=9> */
.L_x_281:
        /* <DEDUP_REMOVED lines=9> */
.L_x_283:
        /* <DEDUP_REMOVED lines=9> */
.L_x_285:
        /* <DEDUP_REMOVED lines=9> */
.L_x_287:
        /* <DEDUP_REMOVED lines=9> */
.L_x_289:
        /* <DEDUP_REMOVED lines=9> */
.L_x_291:
        /* <DEDUP_REMOVED lines=9> */
.L_x_293:
        /* <DEDUP_REMOVED lines=9> */
.L_x_295:
        /* <DEDUP_REMOVED lines=9> */
.L_x_297:
        /* <DEDUP_REMOVED lines=9> */
.L_x_299:
        /* <DEDUP_REMOVED lines=9> */
.L_x_301:
        /* <DEDUP_REMOVED lines=9> */
.L_x_303:
        /* <DEDUP_REMOVED lines=9> */
.L_x_305:
        /* <DEDUP_REMOVED lines=9> */
.L_x_307:
        /* <DEDUP_REMOVED lines=9> */
.L_x_309:
        /* <DEDUP_REMOVED lines=9> */
.L_x_311:
        /* <DEDUP_REMOVED lines=9> */
.L_x_313:
        /* <DEDUP_REMOVED lines=9> */
.L_x_315:
        /* <DEDUP_REMOVED lines=9> */
.L_x_317:
        /* <DEDUP_REMOVED lines=9> */
.L_x_319:
        /* <DEDUP_REMOVED lines=9> */
.L_x_321:
        /* <DEDUP_REMOVED lines=9> */
.L_x_323:
        /* <DEDUP_REMOVED lines=9> */
.L_x_325:
        /* <DEDUP_REMOVED lines=9> */
.L_x_327:
[----:B------:R-:W-:-:S04]  /*5610*/  UIADD3 UR6, UPT, UPT, UR6, 0x1, URZ ;  /* 0x0000000106067890 */ /* 0x000fc8000fffe0ff */
[----:B------:R-:W-:-:S04]  /*5620*/  UISETP.NE.AND UP0, UPT, UR6, 0x48, UPT ;  /* 0x000000480600788c */ /* 0x000fc8000bf05270 */
[----:B------:R-:W-:Y:S02]  /*5630*/  USEL UR5, URZ, 0x1, UP0 ;  /* 0x00000001ff057887 */ /* 0x000fe40008000000 */
[----:B------:R-:W-:-:S04]  /*5640*/  USEL UR6, UR6, URZ, UP0 ;  /* 0x000000ff06067287 */ /* 0x000fc80008000000 */
[----:B------:R-:W-:Y:S01]  /*5650*/  ULEA UR6, UR6, UR4, 0x3 ;  /* 0x0000000406067291 */ /* 0x000fe2000f8e18ff */
[----:B-1----:R-:W-:-:S04]  /*5660*/  LOP3.LUT R3, R2, UR5, RZ, 0x3c, !PT ;  /* 0x0000000502037c12 */ /* 0x002fc8000f8e3cff */
[----:B------:R-:W-:Y:S01]  /*5670*/  SHF.L.U32 R3, R3, 0x1f, RZ ;  /* 0x0000001f03037819 */ /* 0x000fe200000006ff */
[----:B---3--:R-:W-:-:S07]  /*5680*/  IMAD.U32 R0, RZ, RZ, UR6 ;  /* 0x00000006ff007e24 */ /* 0x008fce000f8e00ff */
.L_x_115:
[----:B-1----:R1:W2:Y:S02]  /*5690*/  SYNCS.PHASECHK.TRANS64.TRYWAIT P0, [R0+URZ], R3 ;  /* 0x00000003000075a7 */ /* 0x0022a400080011ff */
[----:B--2---:R-:W-:Y:S05]  /*56a0*/  @!P0 NANOSLEEP.SYNCS 0x989680 ;  /* 0x009896800000895d */ /* 0x004fea0003900000 */
[----:B------:R-:W2:Y:S02]  /*56b0*/  @!P0 SYNCS.PHASECHK.TRANS64 P0, [R0+URZ], R3 ;  /* 0x00000003000085a7 */ /* 0x000ea400080010ff */
[----:B--2---:R-:W-:Y:S05]  /*56c0*/  @P0 EXIT ;  /* 0x000000000000094d */ /* 0x004fea0003800000 */
[----:B------:R-:W-:Y:S05]  /*56d0*/  BRA `(.L_x_115) ;  /* 0xfffffffc00ec7947 */ /* 0x000fea000383ffff */
.L_x_23:
[----:B------:R-:W-:-:S04]  /*56e0*/  UISETP.NE.AND UP1, UPT, UR37, URZ, UPT ;  /* 0x000000ff2500728c */ /* 0x000fc8000bf25270 */
[----:B------:R-:W-:-:S09]  /*56f0*/  UISETP.NE.OR UP1, UPT, UR10, 0x1, UP1 ;  /* 0x000000010a00788c */ /* 0x000fd20008f25670 */
[----:B------:R-:W-:Y:S05]  /*5700*/  BRA.U UP1, `(.L_x_116) ;  /* 0x00000005014c7547 */ /* 0x000fea000b800000 */
[----:B------:R-:W-:Y:S01]  /*5710*/  HFMA2 R11, -RZ, RZ, 0, 0 ;  /* 0x00000000ff0b7431 */ /* 0x000fe200000001ff */
[----:B------:R-:W-:Y:S01]  /*5720*/  ISETP.GE.U32.AND P2, PT, R10, 0x2, PT ;  /* 0x000000020a00780c */ /* 0x000fe20003f46070 */
[----:B------:R-:W-:Y:S01]  /*5730*/  IMAD.MOV.U32 R12, RZ, RZ, 0x1 ;  /* 0x00000001ff0c7424 */ /* 0x000fe200078e00ff */
[----:B------:R-:W-:Y:S01]  /*5740*/  CS2R R8, SRZ ;  /* 0x0000000000087805 */ /* 0x000fe2000001ff00 */
[----:B------:R-:W-:Y:S01]  /*5750*/  IMAD.MOV.U32 R3, RZ, RZ, RZ ;  /* 0x000000ffff037224 */ /* 0x000fe200078e00ff */
[----:B------:R-:W-:Y:S01]  /*5760*/  UMOV UR4, 0x400 ;  /* 0x0000040000047882 */ /* 0x000fe20000000000 */
[----:B------:R-:W-:Y:S01]  /*5770*/  UMOV UR6, URZ ;  /* 0x000000ff00067c82 */ /* 0x000fe20008000000 */
[----:B------:R-:W-:-:S12]  /*5780*/  ULEA UR37, UR37, UR4, 0x18 ;  /* 0x0000000425257291 */ /* 0x000fd8000f8ec0ff */
.L_x_120:
[----:B------:R-:W-:Y:S02]  /*5790*/  LEA R0, R3, UR37, 0x3 ;  /* 0x0000002503007c11 */ /* 0x000fe4000f8e18ff */
[----:B------:R-:W-:-:S03]  /*57a0*/  SHF.L.U32 R5, R8, 0x1f, RZ ;  /* 0x0000001f08057819 */ /* 0x000fc600000006ff */
[----:B------:R-:W-:Y:S01]  /*57b0*/  VIADD R4, R0, 0x510 ;  /* 0x0000051000047836 */ /* 0x000fe20000000000 */
[----:B------:R-:W1:Y:S02]  /*57c0*/  SYNCS.PHASECHK.TRANS64.TRYWAIT P0, [R0+URZ+0x500], R5 ;  /* 0x00050005000075a7 */ /* 0x000e6400080011ff */
[----:B-1----:R-:W-:Y:S05]  /*57d0*/  @!P0 BRA `(.L_x_117) ;  /* 0x0000005800ac8947 */ /* 0x002fea0003800000 */
.L_x_328:
[----:B------:R-:W-:Y:S01]  /*57e0*/  ULEA UR5, UR6, UR37, 0x3 ;  /* 0x0000002506057291 */ /* 0x000fe2000f8e18ff */
[----:B------:R-:W-:Y:S01]  /*57f0*/  PRMT R4, RZ, 0x654, R4 ;  /* 0x00000654ff047816 */ /* 0x000fe20000000004 */
[----:B-1----:R-:W-:Y:S01]  /*5800*/  @!P2 IMAD.MOV.U32 R5, RZ, RZ, 0x10 ;  /* 0x00000010ff05a424 */ /* 0x002fe200078e00ff */
[----:B------:R-:W-:Y:S01]  /*5810*/  SHF.L.U32 R7, R12, 0x1f, RZ ;  /* 0x0000001f0c077819 */ /* 0x000fe200000006ff */
[----:B------:R-:W-:Y:S01]  /*5820*/  UIADD3 UR4, UPT, UPT, UR5, 0x4a0, URZ ;  /* 0x000004a005047890 */ /* 0x000fe2000fffe0ff */
[----:B------:R1:W-:Y:S05]  /*5830*/  SYNCS.ARRIVE.TRANS64.RED.A1T0 RZ, [R4+URZ], RZ ;  /* 0x000000ff04ff79a7 */ /* 0x0003ea00081004ff */
[----:B------:R-:W-:Y:S01]  /*5840*/  IMAD.U32 R13, RZ, RZ, UR4 ;  /* 0x00000004ff0d7e24 */ /* 0x000fe2000f8e00ff */
[----:B------:R-:W2:Y:S04]  /*5850*/  SYNCS.PHASECHK.TRANS64.TRYWAIT P0, [UR5+0x4b0], R7 ;  /* 0x0004b007ff0075a7 */ /* 0x000ea80008001105 */
[----:B------:R-:W-:Y:S01]  /*5860*/  PRMT R13, R10, 0x654, R13 ;  /* 0x000006540a0d7816 */ /* 0x000fe2000000000d */
[----:B-12---:R-:W-:Y:S06]  /*5870*/  @!P0 BRA `(.L_x_118) ;  /* 0x0000005800988947 */ /* 0x006fec0003800000 */
.L_x_330:
[----:B------:R-:W-:Y:S01]  /*5880*/  ULEA UR4, UR6, UR37, 0x4 ;  /* 0x0000002506047291 */ /* 0x000fe2000f8e20ff */
[----:B------:R-:W-:Y:S01]  /*5890*/  SEL R2, R13, R2, !P2 ;  /* 0x000000020d027207 */ /* 0x000fe20005000000 */
[----:B------:R-:W-:Y:S01]  /*58a0*/  UIADD3 UR5, UPT, UPT, UR5, 0x4a0, URZ ;  /* 0x000004a005057890 */ /* 0x000fe2000fffe0ff */
[----:B-1----:R-:W-:Y:S01]  /*58b0*/  LEA R0, R11, UR37, 0x3 ;  /* 0x000000250b007c11 */ /* 0x002fe2000f8e18ff */
[----:B------:R-:W-:Y:S01]  /*58c0*/  UIADD3 UR4, UPT, UPT, UR4, 0x530, URZ ;  /* 0x0000053004047890 */ /* 0x000fe2000fffe0ff */
[----:B------:R1:W-:Y:S01]  /*58d0*/  @!P2 SYNCS.ARRIVE.TRANS64.RED RZ, [R2+URZ], R5 ;  /* 0x0000000502ffa9a7 */ /* 0x0003e200080004ff */
[----:B------:R-:W-:Y:S01]  /*58e0*/  UIADD3 UR6, UPT, UPT, UR6, 0x1, URZ ;  /* 0x0000000106067890 */ /* 0x000fe2000fffe0ff */
[----:B------:R-:W-:-:S03]  /*58f0*/  VIADD R3, R3, 0x1 ;  /* 0x0000000103037836 */ /* 0x000fc60000000000 */
[----:B------:R-:W-:Y:S02]  /*5900*/  UISETP.NE.AND UP0, UPT, UR6, 0x2, UPT ;  /* 0x000000020600788c */ /* 0x000fe4000bf05270 */
[----:B------:R-:W-:Y:S01]  /*5910*/  ISETP.NE.AND P0, PT, R3, 0x2, PT ;  /* 0x000000020300780c */ /* 0x000fe20003f05270 */
[----:B------:R-:W-:Y:S06]  /*5920*/  UGETNEXTWORKID.BROADCAST [UR4], [UR5] ;  /* 0x00000000040073ca */ /* 0x000fec0008000100 */
[----:B------:R-:W-:Y:S02]  /*5930*/  USEL UR4, URZ, 0x1, UP0 ;  /* 0x00000001ff047887 */ /* 0x000fe40008000000 */
[----:B------:R-:W-:-:S04]  /*5940*/  USEL UR6, UR6, URZ, UP0 ;  /* 0x000000ff06067287 */ /* 0x000fc80008000000 */
[----:B------:R-:W-:Y:S02]  /*5950*/  LOP3.LUT R12, R12, UR4, RZ, 0x3c, !PT ;  /* 0x000000040c0c7c12 */ /* 0x000fe4000f8e3cff */
[----:B-1----:R-:W-:-:S04]  /*5960*/  SHF.L.U32 R5, R9, 0x1f, RZ ;  /* 0x0000001f09057819 */ /* 0x002fc800000006ff */
[----:B------:R-:W1:Y:S02]  /*5970*/  SYNCS.PHASECHK.TRANS64.TRYWAIT P1, [R0+URZ+0x4a0], R5 ;  /* 0x0004a005000075a7 */ /* 0x000e6400080211ff */
[----:B-1----:R-:W-:Y:S05]  /*5980*/  @!P1 BRA `(.L_x_119) ;  /* 0x00000058006c9947 */ /* 0x002fea0003800000 */
.L_x_331:
[----:B------:R-:W-:Y:S01]  /*5990*/  LEA R4, R11, UR37, 0x4 ;  /* 0x000000250b047c11 */ /* 0x000fe2000f8e20ff */
[----:B-1----:R-:W-:Y:S01]  /*59a0*/  VIADD R0, R0, 0x4b0 ;  /* 0x000004b000007836 */ /* 0x002fe20000000000 */
[----:B------:R-:W-:Y:S01]  /*59b0*/  SEL R3, R3, RZ, P0 ;  /* 0x000000ff03037207 */ /* 0x000fe20000000000 */
[----:B------:R-:W-:-:S03]  /*59c0*/  VIADD R11, R11, 0x1 ;  /* 0x000000010b0b7836 */ /* 0x000fc60000000000 */
[----:B------:R-:W1:Y:S01]  /*59d0*/  LDS.128 R4, [R4+0x530] ;  /* 0x0005300004047984 */ /* 0x000e620000000c00 */
[----:B------:R-:W-:Y:S02]  /*59e0*/  PRMT R0, RZ, 0x654, R0 ;  /* 0x00000654ff007816 */ /* 0x000fe40000000000 */
[C---:B------:R-:W-:Y:S01]  /*59f0*/  ISETP.NE.AND P1, PT, R11.reuse, 0x2, PT ;  /* 0x000000020b00780c */ /* 0x040fe20003f25270 */
[----:B------:R-:W-:Y:S01]  /*5a00*/  @!PT LDS RZ, [RZ] ;  /* 0x00000000fffff984 */ /* 0x000fe20000000800 */
[----:B------:R-:W-:Y:S01]  /*5a10*/  @!PT LDS RZ, [RZ] ;  /* 0x00000000fffff984 */ /* 0x000fe20000000800 */
[----:B------:R-:W-:Y:S01]  /*5a20*/  @!PT LDS RZ, [RZ] ;  /* 0x00000000fffff984 */ /* 0x000fe20000000800 */
[----:B------:R-:W-:Y:S01]  /*5a30*/  @!PT LDS RZ, [RZ] ;  /* 0x00000000fffff984 */ /* 0x000fe20000000800 */
[----:B------:R2:W-:Y:S06]  /*5a40*/  MEMBAR.ALL.CTA ;  /* 0x0000000000007992 */ /* 0x0005ec0000008000 */
[----:B--2---:R-:W2:Y:S01]  /*5a50*/  FENCE.VIEW.ASYNC.S ;  /* 0x00000000000073c6 */ /* 0x004ea20000000000 */
[----:B------:R-:W-:Y:S01]  /*5a60*/  SEL R11, R11, RZ, P1 ;  /* 0x000000ff0b0b7207 */ /* 0x000fe20000800000 */
[----:B--2---:R2:W-:Y:S01]  /*5a70*/  SYNCS.ARRIVE.TRANS64.RED.A1T0 RZ, [R0+URZ], RZ ;  /* 0x000000ff00ff79a7 */ /* 0x0045e200081004ff */
[----:B-1----:R-:W-:-:S02]  /*5a80*/  LOP3.LUT P3, RZ, R6, 0x1, RZ, 0xc0, !PT ;  /* 0x0000000106ff7812 */ /* 0x002fc4000786c0ff */
[----:B------:R-:W-:-:S04]  /*5a90*/  SEL R5, RZ, 0x1, P0 ;  /* 0x00000001ff057807 */ /* 0x000fc80000000000 */
[----:B------:R-:W-:Y:S02]  /*5aa0*/  LOP3.LUT R8, R8, R5, RZ, 0x3c, !PT ;  /* 0x0000000508087212 */ /* 0x000fe400078e3cff */
[----:B--2---:R-:W-:-:S04]  /*5ab0*/  SEL R0, RZ, 0x1, P1 ;  /* 0x00000001ff007807 */ /* 0x004fc80000800000 */
[----:B------:R-:W-:Y:S01]  /*5ac0*/  LOP3.LUT R9, R9, R0, RZ, 0x3c, !PT ;  /* 0x0000000009097212 */ /* 0x000fe200078e3cff */
[----:B------:R-:W-:Y:S06]  /*5ad0*/  @P3 BRA `(.L_x_120) ;  /* 0xfffffffc002c3947 */ /* 0x000fec000383ffff */
[----:B------:R-:W-:Y:S01]  /*5ae0*/  ULEA UR5, UR6, UR37, 0x3 ;  /* 0x0000002506057291 */ /* 0x000fe2000f8e18ff */
[----:B------:R-:W-:-:S08]  /*5af0*/  SHF.L.U32 R3, R12, 0x1f, RZ ;  /* 0x0000001f0c037819 */ /* 0x000fd000000006ff */
[----:B------:R-:W1:Y:S02]  /*5b00*/  SYNCS.PHASECHK.TRANS64 P0, [UR5+0x4b0], R3 ;  /* 0x0004b003ff0075a7 */ /* 0x000e640008001005 */
[----:B-1----:R-:W-:Y:S05]  /*5b10*/  @P0 BRA `(.L_x_121) ;  /* 0x0000000000080947 */ /* 0x002fea0003800000 */
[----:B------:R-:W1:Y:S02]  /*5b20*/  SYNCS.PHASECHK.TRANS64.TRYWAIT P0, [UR5+0x4b0], R3 ;  /* 0x0004b003ff0075a7 */ /* 0x000e640008001105 */
[----:B-1----:R-:W-:Y:S05]  /*5b30*/  @!P0 BRA `(.L_x_122) ;  /* 0x0000005800148947 */ /* 0x002fea0003800000 */
.L_x_121:
[----:B------:R-:W-:-:S04]  /*5b40*/  UIADD3 UR4, UPT, UPT, UR6, 0x1, URZ ;  /* 0x0000000106047890 */ /* 0x000fc8000fffe0ff */
[----:B------:R-:W-:-:S04]  /*5b50*/  UISETP.NE.AND UP0, UPT, UR4, 0x2, UPT ;  /* 0x000000020400788c */ /* 0x000fc8000bf05270 */
[----:B------:R-:W-:Y:S02]  /*5b60*/  USEL UR7, URZ, 0x1, UP0 ;  /* 0x00000001ff077887 */ /* 0x000fe40008000000 */
[----:B------:R-:W-:-:S04]  /*5b70*/  USEL UR4, UR4, URZ, UP0 ;  /* 0x000000ff04047287 */ /* 0x000fc80008000000 */
[----:B------:R-:W-:Y:S01]  /*5b80*/  ULEA UR4, UR4, UR37, 0x3 ;  /* 0x0000002504047291 */ /* 0x000fe2000f8e18ff */
[----:B-1----:R-:W-:-:S04]  /*5b90*/  LOP3.LUT R3, R12, UR7, RZ, 0x3c, !PT ;  /* 0x000000070c037c12 */ /* 0x002fc8000f8e3cff */
[----:B------:R-:W-:-:S04]  /*5ba0*/  SHF.L.U32 R0, R3, 0x1f, RZ ;  /* 0x0000001f03007819 */ /* 0x000fc800000006ff */
[----:B------:R-:W1:Y:S02]  /*5bb0*/  SYNCS.PHASECHK.TRANS64 P0, [UR4+0x4b0], R0 ;  /* 0x0004b000ff0075a7 */ /* 0x000e640008001004 */
[----:B-1----:R-:W-:Y:S05]  /*5bc0*/  @P0 EXIT ;  /* 0x000000000000094d */ /* 0x002fea0003800000 */
[----:B------:R-:W-:Y:S02]  /*5bd0*/  SHF.L.U32 R3, R3, 0x1f, RZ ;  /* 0x0000001f03037819 */ /* 0x000fe400000006ff */
[----:B------:R-:W-:-:S07]  /*5be0*/  MOV R0, UR4 ;  /* 0x0000000400007c02 */ /* 0x000fce0008000f00 */
.L_x_123:
[----:B-1----:R1:W2:Y:S02]  /*5bf0*/  SYNCS.PHASECHK.TRANS64.TRYWAIT P0, [R0+URZ+0x4b0], R3 ;  /* 0x0004b003000075a7 */ /* 0x0022a400080011ff */
[----:B--2---:R-:W-:Y:S05]  /*5c00*/  @!P0 NANOSLEEP.SYNCS 0x989680 ;  /* 0x009896800000895d */ /* 0x004fea0003900000 */
[----:B------:R-:W2:Y:S02]  /*5c10*/  @!P0 SYNCS.PHASECHK.TRANS64 P0, [R0+URZ+0x4b0], R3 ;  /* 0x0004b003000085a7 */ /* 0x000ea400080010ff */
[----:B--2---:R-:W-:Y:S05]  /*5c20*/  @P0 EXIT ;  /* 0x000000000000094d */ /* 0x004fea0003800000 */
[----:B------:R-:W-:Y:S05]  /*5c30*/  BRA `(.L_x_123) ;  /* 0xfffffffc00ec7947 */ /* 0x000fea000383ffff */
.L_x_116:
[----:B------:R-:W-:Y:S05]  /*5c40*/  BRA.U UP4, `(.L_x_124) ;  /* 0x0000001104847547 */ /* 0x000fea000b800000 */
[----:B------:R-:W-:Y:S01]  /*5c50*/  UMOV UR6, 0x40 ;  /* 0x0000004000067882 */ /* 0x000fe20000000000 */
[----:B------:R-:W-:Y:S01]  /*5c60*/  NOP ;  /* 0x0000000000007918 */ /* 0x000fe20000000000 */
[----:B------:R-:W-:Y:S01]  /*5c70*/  ULEA UR6, UR37, UR6, 0x18 ;  /* 0x0000000625067291 */ /* 0x000fe2000f8ec0ff */
[----:B------:R-:W-:Y:S02]  /*5c80*/  UMOV UR7, 0x400 ;  /* 0x0000040000077882 */ /* 0x000fe40000000000 */
[----:B------:R-:W-:-:S06]  /*5c90*/  ULEA UR37, UR37, UR7, 0x18 ;  /* 0x0000000725257291 */ /* 0x000fcc000f8ec0ff */
[----:B------:R-:W1:Y:S02]  /*5ca0*/  LDS.U8 R2, [UR6+0x1c] ;  /* 0x00001c06ff027984 */ /* 0x000e640008000000 */
[----:B-1----:R-:W-:-:S13]  /*5cb0*/  ISETP.NE.AND P0, PT, R2, RZ, PT ;  /* 0x000000ff0200720c */ /* 0x002fda0003f05270 */
[----:B------:R-:W-:Y:S05]  /*5cc0*/  @P0 BRA `(.L_x_125) ;  /* 0x0000000400080947 */ /* 0x000fea0003800000 */
[----:B------:R-:W-:Y:S02]  /*5cd0*/  UISETP.NE.U32.AND UP0, UPT, UR5, 0x1, UPT ;  /* 0x000000010500788c */ /* 0x000fe4000bf05070 */
[----:B------:R-:W-:-:S07]  /*5ce0*/  UIADD3 UR8, UPT, UPT, UR6, 0x8, URZ ;  /* 0x0000000806087890 */ /* 0x000fce000fffe0ff */
[----:B------:R-:W-:Y:S05]  /*5cf0*/  BRA.U !UP0, `(.L_x_126) ;  /* 0x00000001089c7547 */ /* 0x000fea000b800000 */
[----:B------:R-:W-:Y:S01]  /*5d00*/  ELECT P0, URZ, PT ;  /* 0x0000000000ff782f */ /* 0x000fe20003800000 */
[----:B------:R-:W-:-:S12]  /*5d10*/  BSSY B0, `(.L_x_126) ;  /* 0x0000025000007945 */ /* 0x000fd80003800000 */
[----:B------:R-:W-:Y:S05]  /*5d20*/  @!P0 BRA `(.L_x_127) ;  /* 0x00000000008c8947 */ /* 0x000fea0003800000 */
[----:B------:R-:W-:-:S05]  /*5d30*/  UMOV UR7, 0x10 ;  /* 0x0000001000077882 */ /* 0x000fca0000000000 */
[----:B------:R-:W-:Y:S04]  /*5d40*/  DEPBAR.LE SB1, 0x36 ;  /* 0x00009d800000791a */ /* 0x000fe80000000000 */
[----:B------:R-:W1:Y:S02]  /*5d50*/  UTCATOMSWS.2CTA.FIND_AND_SET.ALIGN UP1, UR7, UR7 ;  /* 0x00000007000775e3 */ /* 0x000e640008220800 */
[----:B-1----:R-:W-:Y:S01]  /*5d60*/  MOV R11, UR7 ;  /* 0x00000007000b7c02 */ /* 0x002fe20008000f00 */
[----:B------:R-:W-:Y:S06]  /*5d70*/  BRA.U UP1, `(.L_x_128) ;  /* 0x0000000101187547 */ /* 0x000fec000b800000 */
.L_x_129:
[----:B------:R-:W-:Y:S05]  /*5d80*/  NANOSLEEP 0x64 ;  /* 0x000000640000795d */ /* 0x000fea0003800000 */
[----:B------:R-:W-:-:S05]  /*5d90*/  UMOV UR7, 0x10 ;  /* 0x0000001000077882 */ /* 0x000fca0000000000 */
[----:B------:R-:W-:Y:S04]  /*5da0*/  DEPBAR.LE SB1, 0x36 ;  /* 0x00009d800000791a */ /* 0x000fe80000000000 */
[----:B------:R-:W1:Y:S02]  /*5db0*/  UTCATOMSWS.2CTA.FIND_AND_SET.ALIGN UP1, UR7, UR7 ;  /* 0x00000007000775e3 */ /* 0x000e640008220800 */
[----:B-1----:R-:W-:Y:S01]  /*5dc0*/  MOV R11, UR7 ;  /* 0x00000007000b7c02 */ /* 0x002fe20008000f00 */
[----:B------:R-:W-:Y:S05]  /*5dd0*/  BRA.U !UP1, `(.L_x_129) ;  /* 0xfffffffd09e87547 */ /* 0x000fea000b83ffff */
.L_x_128:
[----:B------:R-:W1:Y:S01]  /*5de0*/  LDS R5, [UR6+0x10] ;  /* 0x00001006ff057984 */ /* 0x000e620008000800 */
[----:B------:R-:W-:Y:S01]  /*5df0*/  IMAD.U32 R3, RZ, RZ, UR37 ;  /* 0x00000025ff037e24 */ /* 0x000fe2000f8e00ff */
[----:B------:R-:W-:-:S03]  /*5e00*/  MOV R2, UR4 ;  /* 0x0000000400027c02 */ /* 0x000fc60008000f00 */
[----:B------:R-:W-:Y:S01]  /*5e10*/  VIADD R3, R3, 0x550 ;  /* 0x0000055003037836 */ /* 0x000fe20000000000 */
[----:B-1----:R-:W-:-:S04]  /*5e20*/  SHF.L.U32 R5, R5, 0x1f, RZ ;  /* 0x0000001f05057819 */ /* 0x002fc800000006ff */
[----:B------:R-:W1:Y:S02]  /*5e30*/  SYNCS.PHASECHK.TRANS64.TRYWAIT P0, [UR6+0x8], R5 ;  /* 0x00000805ff0075a7 */ /* 0x000e640008001106 */
[----:B-1----:R-:W-:Y:S05]  /*5e40*/  @P0 BRA `(.L_x_130) ;  /* 0x0000000000080947 */ /* 0x002fea0003800000 */
[----:B------:R-:W1:Y:S02]  /*5e50*/  SYNCS.PHASECHK.TRANS64.TRYWAIT P0, [UR6+0x8], R5 ;  /* 0x00000805ff0075a7 */ /* 0x000e640008001106 */
[----:B-1----:R-:W-:Y:S05]  /*5e60*/  @!P0 BRA `(.L_x_131) ;  /* 0x0000005400608947 */ /* 0x002fea0003800000 */
.L_x_130:
[----:B-1----:R-:W-:Y:S01]  /*5e70*/  HFMA2 R4, -RZ, RZ, 0, 5.9604644775390625e-08 ;  /* 0x00000001ff047431 */ /* 0x002fe200000001ff */
[----:B------:R-:W-:Y:S01]  /*5e80*/  UPRMT UR7, UR4, 0x654, UR8 ;  /* 0x0000065404077896 */ /* 0x000fe20008000008 */
[----:B------:R-:W-:Y:S01]  /*5e90*/  IMAD.MOV.U32 R6, RZ, RZ, 0xffff ;  /* 0x0000ffffff067424 */ /* 0x000fe200078e00ff */
[----:B------:R-:W-:Y:S01]  /*5ea0*/  PRMT R2, R2, 0x654, R3 ;  /* 0x0000065402027816 */ /* 0x000fe20000000003 */
[----:B------:R-:W-:Y:S02]  /*5eb0*/  IMAD.MOV.U32 R5, RZ, RZ, 0x4 ;  /* 0x00000004ff057424 */ /* 0x000fe400078e00ff */
[----:B------:R-:W-:Y:S01]  /*5ec0*/  IMAD.SHL.U32 R9, R11, 0x20, RZ ;  /* 0x000000200b097824 */ /* 0x000fe200078e00ff */
[----:B------:R-:W-:Y:S02]  /*5ed0*/  MOV R3, UR7 ;  /* 0x0000000700037c02 */ /* 0x000fe40008000f00 */
[-C--:B------:R-:W-:Y:S01]  /*5ee0*/  SHF.L.U32 R7, R6, R11.reuse, RZ ;  /* 0x0000000b06077219 */ /* 0x080fe200000006ff */
[----:B------:R1:W-:Y:S01]  /*5ef0*/  SYNCS.ARRIVE.TRANS64.RED RZ, [UR7], R5 ;  /* 0x00000005ffff79a7 */ /* 0x0003e20008000407 */
[----:B------:R-:W-:Y:S01]  /*5f00*/  SHF.L.U32 R6, R4, R11, RZ ;  /* 0x0000000b04067219 */ /* 0x000fe200000006ff */
[----:B------:R1:W-:Y:S04]  /*5f10*/  STS [UR37+0x550], R9 ;  /* 0x00055009ff007988 */ /* 0x0003e80008000825 */
[----:B------:R1:W-:Y:S04]  /*5f20*/  STAS [R2.64], R11 ;  /* 0x0000000b02007dbd */ /* 0x0003e8000c0008ff */
[----:B------:R1:W-:Y:S04]  /*5f30*/  ATOMS.OR RZ, [UR6+0x14], R7 ;  /* 0x00001407ffff798c */ /* 0x0003e8000b000006 */
[----:B------:R1:W-:Y:S04]  /*5f40*/  ATOMS.OR RZ, [UR6+0x18], R6 ;  /* 0x00001806ffff798c */ /* 0x0003e8000b000006 */
[----:B------:R1:W-:Y:S02]  /*5f50*/  ATOMS.XOR RZ, [UR6+0x10], R4 ;  /* 0x00001004ffff798c */ /* 0x0003e4000b800006 */
.L_x_127:
[----:B------:R-:W-:Y:S05]  /*5f60*/  BSYNC B0 ;  /* 0x0000000000007941 */ /* 0x000fea0003800000 */
.L_x_126:
[----:B------:R-:W-:Y:S05]  /*5f70*/  BRA.U UP0, `(.L_x_132) ;  /* 0x00000001006c7547 */ /* 0x000fea000b800000 */
[----:B------:R-:W-:-:S03]  /*5f80*/  UMOV UR7, 0xffffffff ;  /* 0xffffffff00077882 */ /* 0x000fc60000000000 */
[----:B------:R-:W-:Y:S05]  /*5f90*/  BRA.DIV UR7, `(.L_x_133) ;  /* 0x00000056072c7947 */ /* 0x000fea000b800000 */
[----:B------:R-:W-:-:S13]  /*5fa0*/  ELECT P6, URZ, PT ;  /* 0x0000000000ff782f */ /* 0x000fda00038c0000 */
.L_x_335:
[----:B------:R-:W-:Y:S05]  /*5fb0*/  @!P6 BRA `(.L_x_132) ;  /* 0x00000000005ce947 */ /* 0x000fea0003800000 */
[----:B-1----:R-:W1:Y:S02]  /*5fc0*/  LDS R3, [UR6+0x10] ;  /* 0x00001006ff037984 */ /* 0x002e640008000800 */
[----:B-1----:R-:W-:-:S04]  /*5fd0*/  SHF.L.U32 R3, R3, 0x1f, RZ ;  /* 0x0000001f03037819 */ /* 0x002fc800000006ff */
[----:B------:R-:W1:Y:S02]  /*5fe0*/  SYNCS.PHASECHK.TRANS64.TRYWAIT P0, [UR6+0x8], R3 ;  /* 0x00000803ff0075a7 */ /* 0x000e640008001106 */
[----:B-1----:R-:W-:Y:S05]  /*5ff0*/  @P0 BRA `(.L_x_134) ;  /* 0x0000000000080947 */ /* 0x002fea0003800000 */
[----:B------:R-:W1:Y:S02]  /*6000*/  SYNCS.PHASECHK.TRANS64.TRYWAIT P0, [UR6+0x8], R3 ;  /* 0x00000803ff0075a7 */ /* 0x000e640008001106 */
[----:B-1----:R-:W-:Y:S05]  /*6010*/  @!P0 BRA `(.L_x_135) ;  /* 0x00000054002c8947 */ /* 0x002fea0003800000 */
.L_x_134:
[----:B------:R-:W2:Y:S01]  /*6020*/  LDS R5, [UR37+0x550] ;  /* 0x00055025ff057984 */ /* 0x000ea20008000800 */
[----:B-1----:R-:W-:Y:S02]  /*6030*/  HFMA2 R2, -RZ, RZ, 0, 5.9604644775390625e-08 ;  /* 0x00000001ff027431 */ /* 0x002fe400000001ff */
[----:B------:R-:W-:Y:S01]  /*6040*/  IMAD.MOV.U32 R3, RZ, RZ, 0xffff ;  /* 0x0000ffffff037424 */ /* 0x000fe200078e00ff */
[----:B------:R-:W-:Y:S01]  /*6050*/  UPRMT UR7, UR4, 0x654, UR8 ;  /* 0x0000065404077896 */ /* 0x000fe20008000008 */
[----:B--2---:R-:W-:-:S03]  /*6060*/  IMAD.SHL.U32 R4, R5, 0x20, RZ ;  /* 0x0000002005047824 */ /* 0x004fc600078e00ff */
[-C--:B------:R-:W-:Y:S02]  /*6070*/  SHF.L.U32 R3, R3, R5.reuse, RZ ;  /* 0x0000000503037219 */ /* 0x080fe400000006ff */
[----:B------:R-:W-:Y:S01]  /*6080*/  SHF.L.U32 R5, R2, R5, RZ ;  /* 0x0000000502057219 */ /* 0x000fe200000006ff */
[----:B------:R2:W-:Y:S04]  /*6090*/  STS [UR37+0x550], R4 ;  /* 0x00055004ff007988 */ /* 0x0005e80008000825 */
[----:B------:R2:W-:Y:S04]  /*60a0*/  ATOMS.OR RZ, [UR6+0x14], R3 ;  /* 0x00001403ffff798c */ /* 0x0005e8000b000006 */
[----:B------:R2:W-:Y:S01]  /*60b0*/  ATOMS.OR RZ, [UR6+0x18], R5 ;  /* 0x00001805ffff798c */ /* 0x0005e2000b000006 */
[----:B------:R-:W-:Y:S03]  /*60c0*/  SYNCS.ARRIVE.TRANS64.RED.A1T0 RZ, [UR7], RZ ;  /* 0x000000ffffff79a7 */ /* 0x000fe60008100407 */
[----:B------:R2:W-:Y:S01]  /*60d0*/  ATOMS.XOR RZ, [UR6+0x10], R2 ;  /* 0x00001002ffff798c */ /* 0x0005e2000b800006 */
[----:B------:R-:W-:Y:S05]  /*60e0*/  BRA `(.L_x_132) ;  /* 0x0000000000107947 */ /* 0x000fea0003800000 */
.L_x_125:
[----:B------:R-:W-:-:S05]  /*60f0*/  MOV R2, 0xffffffff ;  /* 0xffffffff00027802 */ /* 0x000fca0000000f00 */
[----:B------:R1:W-:Y:S02]  /*6100*/  STS [UR37+0x550], R2 ;  /* 0x00055002ff007988 */ /* 0x0003e40008000825 */
[----:B-1----:R-:W-:Y:S02]  /*6110*/  MOV R2, 0x6130 ;  /* 0x0000613000027802 */ /* 0x002fe40000000f00 */
[----:B-----5:R-:W-:Y:S05]  /*6120*/  CALL.REL.NOINC `($__internal_1_$__cuda_sm10x_tcgen05_guardrail_trap_phase_invalid_during_alloc) ;  /* 0x0000005800347944 */ /* 0x020fea0003c00000 */
.L_x_132:
[----:B------:R-:W-:Y:S05]  /*6130*/  WARPSYNC.ALL ;  /* 0x0000000000007948 */ /* 0x000fea0003800000 */
[----:B------:R-:W3:Y:S01]  /*6140*/  S2UR UR8, SR_CgaCtaId ;  /* 0x00000000000879c3 */ /* 0x000ee20000008800 */
[----:B------:R-:W-:Y:S01]  /*6150*/  UMOV UR6, 0x400 ;  /* 0x0000040000067882 */ /* 0x000fe20000000000 */
[----:B------:R-:W-:-:S06]  /*6160*/  NOP ;  /* 0x0000000000007918 */ /* 0x000fcc0000000000 */
[----:B------:R-:W-:Y:S06]  /*6170*/  BAR.ARV 0x6, 0xa0 ;  /* 0x0182800000007b1d */ /* 0x000fec0000002000 */
[----:B------:R-:W-:Y:S01]  /*6180*/  LOP3.LUT R0, R0, 0xffff, RZ, 0xc0, !PT ;  /* 0x0000ffff00007812 */ /* 0x000fe200078ec0ff */
[----:B-1----:R-:W-:Y:S01]  /*6190*/  IMAD.MOV.U32 R9, RZ, RZ, 0x1 ;  /* 0x00000001ff097424 */ /* 0x002fe200078e00ff */
[----:B------:R-:W-:Y:S01]  /*61a0*/  LOP3.LUT R8, R8, 0xffff, RZ, 0xc0, !PT ;  /* 0x0000ffff08087812 */ /* 0x000fe200078ec0ff */
[----:B------:R-:W-:Y:S01]  /*61b0*/  UMOV UR22, URZ ;  /* 0x000000ff00167c82 */ /* 0x000fe20008000000 */
[----:B------:R-:W-:Y:S01]  /*61c0*/  R2UR UR12, R0 ;  /* 0x00000000000c72ca */ /* 0x000fe200000e0000 */
[----:B------:R-:W-:Y:S01]  /*61d0*/  UMOV UR21, URZ ;  /* 0x000000ff00157c82 */ /* 0x000fe20008000000 */
[----:B------:R-:W-:Y:S01]  /*61e0*/  R2UR UR13, R8 ;  /* 0x00000000080d72ca */ /* 0x000fe200000e0000 */
[----:B------:R-:W-:Y:S01]  /*61f0*/  IMAD.MOV.U32 R8, RZ, RZ, RZ ;  /* 0x000000ffff087224 */ /* 0x000fe200078e00ff */
[----:B------:R-:W-:-:S02]  /*6200*/  UISETP.NE.AND UP2, UPT, UR5, URZ, UPT ;  /* 0x000000ff0500728c */ /* 0x000fc4000bf45270 */
[----:B---3--:R-:W-:Y:S01]  /*6210*/  ULEA UR8, UR8, UR6, 0x18 ;  /* 0x0000000608087291 */ /* 0x008fe2000f8ec0ff */
[----:B------:R-:W1:Y:S03]  /*6220*/  LDCU UR6, c[0x0][0x38c] ;  /* 0x00007180ff0677ac */ /* 0x000e660008000800 */
[----:B------:R-:W-:Y:S02]  /*6230*/  UIADD3 UR14, UPT, UPT, UR8, 0x2800, URZ ;  /* 0x00002800080e7890 */ /* 0x000fe4000fffe0ff */
[----:B------:R-:W-:-:S03]  /*6240*/  UIADD3 UR15, UPT, UPT, UR8, 0x26800, URZ ;  /* 0x00026800080f7890 */ /* 0x000fc6000fffe0ff */
[----:B--2---:R-:W2:Y:S01]  /*6250*/  LDS R2, [UR8+0x550] ;  /* 0x00055008ff027984 */ /* 0x004ea20008000800 */
[----:B------:R-:W-:Y:S02]  /*6260*/  USHF.R.U32.HI UR14, URZ, 0x4, UR14 ;  /* 0x00000004ff0e7899 */ /* 0x000fe4000801160e */
[----:B------:R-:W-:Y:S02]  /*6270*/  USHF.R.U32.HI UR15, URZ, 0x4, UR15 ;  /* 0x00000004ff0f7899 */ /* 0x000fe4000801160f */
[----:B------:R-:W-:Y:S02]  /*6280*/  ULOP3.LUT UR14, UR14, 0x3fff, URZ, 0xc0, !UPT ;  /* 0x00003fff0e0e7892 */ /* 0x000fe4000f8ec0ff */
[----:B------:R-:W-:Y:S02]  /*6290*/  ULOP3.LUT UR15, UR15, 0x3fff, URZ, 0xc0, !UPT ;  /* 0x00003fff0f0f7892 */ /* 0x000fe4000f8ec0ff */
[----:B------:R-:W-:Y:S02]  /*62a0*/  ULOP3.LUT UR14, UR14, 0x10000, URZ, 0xfc, !UPT ;  /* 0x000100000e0e7892 */ /* 0x000fe4000f8efcff */
[----:B-1----:R-:W-:-:S02]  /*62b0*/  UIADD3 UR6, UPT, UPT, UR6, 0x1f, URZ ;  /* 0x0000001f06067890 */ /* 0x002fc4000fffe0ff */
[----:B------:R-:W-:Y:S02]  /*62c0*/  ULOP3.LUT UR15, UR15, 0x10000, URZ, 0xfc, !UPT ;  /* 0x000100000f0f7892 */ /* 0x000fe4000f8efcff */
[----:B------:R-:W-:Y:S01]  /*62d0*/  USHF.R.S32.HI UR7, URZ, 0x1f, UR6 ;  /* 0x0000001fff077899 */ /* 0x000fe20008011406 */
[----:B------:R-:W-:Y:S01]  /*62e0*/  UMOV UR20, URZ ;  /* 0x000000ff00147c82 */ /* 0x000fe20008000000 */
[----:B------:R-:W-:Y:S02]  /*62f0*/  UMOV UR26, 0x0 ;  /* 0x00000000001a7882 */ /* 0x000fe40000000000 */
[----:B------:R-:W-:Y:S01]  /*6300*/  ULEA.HI UR7, UR7, UR6, URZ, 0x5 ;  /* 0x0000000607077291 */ /* 0x000fe2000f8f28ff */
[----:B------:R-:W-:-:S03]  /*6310*/  UMOV UR27, 0x81004a0 ;  /* 0x081004a0001b7882 */ /* 0x000fc60000000000 */
[----:B------:R-:W-:-:S04]  /*6320*/  USHF.R.S32.HI UR7, URZ, 0x5, UR7 ;  /* 0x00000005ff077899 */ /* 0x000fc80008011407 */
[----:B------:R-:W-:-:S04]  /*6330*/  UISETP.LT.AND UP0, UPT, UR7, 0x1, UPT ;  /* 0x000000010700788c */ /* 0x000fc8000bf01270 */
[----:B------:R-:W-:Y:S01]  /*6340*/  USEL UR23, UR7, 0x1, !UP0 ;  /* 0x0000000107177887 */ /* 0x000fe2000c000000 */
[----:B--2---:R-:W-:Y:S02]  /*6350*/  R2UR UR24, R2 ;  /* 0x00000000021872ca */ /* 0x004fe400000e0000 */
[----:B------:R-:W-:-:S13]  /*6360*/  CS2R R2, SRZ ;  /* 0x0000000000027805 */ /* 0x000fda000001ff00 */
.L_x_143:
[C---:B------:R-:W-:Y:S02]  /*6370*/  LEA R0, R8.reuse, UR8, 0x3 ;  /* 0x0000000808007c11 */ /* 0x040fe4000f8e18ff */
[----:B------:R-:W-:Y:S02]  /*6380*/  SHF.L.U32 R5, R3, 0x1f, RZ ;  /* 0x0000001f03057819 */ /* 0x000fe400000006ff */
[----:B------:R-:W-:Y:S02]  /*6390*/  LEA R4, R8, UR8, 0x4 ;  /* 0x0000000808047c11 */ /* 0x000fe4000f8e20ff */
[----:B------:R-:W1:Y:S02]  /*63a0*/  SYNCS.PHASECHK.TRANS64.TRYWAIT P0, [R0+URZ+0x4a0], R5 ;  /* 0x0004a005000075a7 */ /* 0x000e6400080011ff */
[----:B-1-34-:R-:W-:Y:S05]  /*63b0*/  @!P0 BRA `(.L_x_136) ;  /* 0x00000050005c8947 */ /* 0x01afea0003800000 */
.L_x_336:
[----:B-1----:R-:W1:Y:S01]  /*63c0*/  LDS.128 R4, [R4+0x530] ;  /* 0x0005300004047984 */ /* 0x002e620000000c00 */
[----:B------:R-:W-:Y:S02]  /*63d0*/  VIADD R0, R0, 0x4b0 ;  /* 0x000004b000007836 */ /* 0x000fe40000000000 */
[----:B------:R-:W-:Y:S01]  /*63e0*/  VIADD R8, R8, 0x1 ;  /* 0x0000000108087836 */ /* 0x000fe20000000000 */
[----:B------:R-:W-:Y:S01]  /*63f0*/  @!PT LDS RZ, [RZ] ;  /* 0x00000000fffff984 */ /* 0x000fe20000000800 */
[----:B------:R-:W-:Y:S01]  /*6400*/  @!PT LDS RZ, [RZ] ;  /* 0x00000000fffff984 */ /* 0x000fe20000000800 */
[----:B------:R-:W-:Y:S01]  /*6410*/  @!PT LDS RZ, [RZ] ;  /* 0x00000000fffff984 */ /* 0x000fe20000000800 */
[----:B------:R-:W-:Y:S01]  /*6420*/  @!PT LDS RZ, [RZ] ;  /* 0x00000000fffff984 */ /* 0x000fe20000000800 */
[----:B------:R2:W-:Y:S06]  /*6430*/  MEMBAR.ALL.CTA ;  /* 0x0000000000007992 */ /* 0x0005ec0000008000 */
[----:B--2---:R-:W2:Y:S01]  /*6440*/  FENCE.VIEW.ASYNC.S ;  /* 0x00000000000073c6 */ /* 0x004ea20000000000 */
[----:B------:R-:W-:-:S04]  /*6450*/  PRMT R0, RZ, 0x654, R0 ;  /* 0x00000654ff007816 */ /* 0x000fc80000000000 */
[----:B--2---:R2:W-:Y:S01]  /*6460*/  SYNCS.ARRIVE.TRANS64.RED.A1T0 RZ, [R0+URZ], RZ ;  /* 0x000000ff00ff79a7 */ /* 0x0045e200081004ff */
[----:B-1----:R-:W-:Y:S01]  /*6470*/  LOP3.LUT P1, RZ, R6, 0x1, RZ, 0xc0, !PT ;  /* 0x0000000106ff7812 */ /* 0x002fe2000782c0ff */
[----:B--2---:R-:W-:-:S12]  /*6480*/  BRA.U UP2, `(.L_x_137) ;  /* 0x0000000102cc7547 */ /* 0x004fd8000b800000 */
[----:B------:R-:W1:Y:S01]  /*6490*/  LDCU UR6, c[0x0][0x38c] ;  /* 0x00007180ff0677ac */ /* 0x000e620008000800 */
[----:B------:R-:W-:Y:S02]  /*64a0*/  PLOP3.LUT P2, PT, PT, PT, PT, 0x80, 0x8 ;  /* 0x000000000008781c */ /* 0x000fe40003f4f070 */
[----:B------:R-:W-:Y:S01]  /*64b0*/  SHF.L.U32 R5, R9, 0x1f, RZ ;  /* 0x0000001f09057819 */ /* 0x000fe200000006ff */
[----:B------:R-:W-:Y:S02]  /*64c0*/  ULEA UR11, UR22, UR8, 0x3 ;  /* 0x00000008160b7291 */ /* 0x000fe4000f8e18ff */
[----:B-1----:R-:W-:-:S06]  /*64d0*/  UISETP.GE.AND UP0, UPT, UR6, 0x1, UPT ;  /* 0x000000010600788c */ /* 0x002fcc000bf06270 */
[----:B------:R-:W-:-:S05]  /*64e0*/  PLOP3.LUT P0, PT, PT, PT, UP0, 0x80, 0x8 ;  /* 0x000000000008781c */ /* 0x000fca0003f0f008 */
[----:B------:R-:W-:-:S08]  /*64f0*/  @UP0 ULEA UR6, UR21, UR8, 0x3 ;  /* 0x0000000815060291 */ /* 0x000fd0000f8e18ff */
[----:B------:R-:W-:-:S04]  /*6500*/  @P0 SHF.L.U32 R0, R2, 0x1f, RZ ;  /* 0x0000001f02000819 */ /* 0x000fc800000006ff */
[----:B------:R1:W2:Y:S01]  /*6510*/  @P0 SYNCS.PHASECHK.TRANS64.TRYWAIT P2, [UR6], R0 ;  /* 0x00000000ff0005a7 */ /* 0x0002a20008041106 */
[----:B------:R-:W3:Y:S02]  /*6520*/  SYNCS.PHASECHK.TRANS64.TRYWAIT P0, [UR11+0x4e0], R5 ;  /* 0x0004e005ff0075a7 */ /* 0x000ee4000800110b */
[----:B-123--:R-:W-:Y:S05]  /*6530*/  @!P0 BRA `(.L_x_138) ;  /* 0x0000005000108947 */ /* 0x00efea0003800000 */
.L_x_338:
[----:B------:R-:W-:Y:S01]  /*6540*/  UMOV UR19, UR20 ;  /* 0x0000001400137c82 */ /* 0x000fe20008000000 */
[----:B------:R-:W-:Y:S05]  /*6550*/  BRA.U !UP0, `(.L_x_139) ;  /* 0x0000000108887547 */ /* 0x000fea000b800000 */
[----:B------:R-:W-:Y:S02]  /*6560*/  UIADD3 UR19, UPT, UPT, UR23, UR20, URZ ;  /* 0x0000001417137290 */ /* 0x000fe4000fffe0ff */
[----:B------:R-:W-:Y:S02]  /*6570*/  ULEA UR10, UR22, UR24, 0x5 ;  /* 0x00000018160a7291 */ /* 0x000fe4000f8e28ff */
[----:B------:R-:W-:Y:S01]  /*6580*/  UPLOP3.LUT UP3, UPT, UPT, UPT, UPT, 0x40, 0x4 ;  /* 0x000000000004789c */ /* 0x000fe20003f6e870 */
[----:B------:R-:W-:Y:S01]  /*6590*/  UMOV UR18, UR7 ;  /* 0x0000000700127c82 */ /* 0x000fe20008000000 */
[----:B------:R-:W-:-:S09]  /*65a0*/  UMOV UR17, UR21 ;  /* 0x0000001500117c82 */ /* 0x000fd20008000000 */
.L_x_142:
[----:B--2---:R-:W-:Y:S01]  /*65b0*/  ULEA UR9, UR17, UR8, 0x3 ;  /* 0x0000000811097291 */ /* 0x004fe2000f8e18ff */
[----:B---3--:R-:W-:Y:S11]  /*65c0*/  @P2 BRA `(.L_x_140) ;  /* 0x00000000000c2947 */ /* 0x008ff60003800000 */
[----:B-1----:R-:W-:Y:S04]  /*65d0*/  SHF.L.U32 R5, R2, 0x1f, RZ ;  /* 0x0000001f02057819 */ /* 0x002fe800000006ff */
[----:B------:R-:W1:Y:S02]  /*65e0*/  SYNCS.PHASECHK.TRANS64.TRYWAIT P0, [UR9], R5 ;  /* 0x00000005ff0075a7 */ /* 0x000e640008001109 */
[----:B-1----:R-:W-:Y:S05]  /*65f0*/  @!P0 BRA `(.L_x_141) ;  /* 0x0000004c00f88947 */ /* 0x002fea0003800000 */
.L_x_140:
[----:B------:R-:W-:Y:S01]  /*6600*/  UISETP.NE.AND UP0, UPT, UR18, 0x1, UPT ;  /* 0x000000011200788c */ /* 0x000fe2000bf05270 */
[----:B------:R-:W-:Y:S01]  /*6610*/  PLOP3.LUT P2, PT, PT, PT, PT, 0x80, 0x8 ;  /* 0x000000000008781c */ /* 0x000fe20003f4f070 */
[----:B------:R-:W-:Y:S02]  /*6620*/  UIADD3 UR21, UPT, UPT, UR17, 0x1, URZ ;  /* 0x0000000111157890 */ /* 0x000fe4000fffe0ff */
[----:B------:R-:W-:Y:S02]  /*6630*/  ULEA UR28, UR17, UR15, 0x6 ;  /* 0x0000000f111c7291 */ /* 0x000fe4000f8e30ff */
[----:B------:R-:W-:Y:S01]  /*6640*/  UISETP.NE.AND UP1, UPT, UR21, 0x48, UPT ;  /* 0x000000481500788c */ /* 0x000fe2000bf25270 */
[----:B------:R-:W-:Y:S01]  /*6650*/  PLOP3.LUT P0, PT, PT, PT, UP0, 0x80, 0x8 ;  /* 0x000000000008781c */ /* 0x000fe20003f0f008 */
[----:B------:R-:W-:Y:S02]  /*6660*/  ULEA UR30, UR17, UR14, 0x7 ;  /* 0x0000000e111e7291 */ /* 0x000fe4000f8e38ff */
[----:B------:R-:W-:Y:S02]  /*6670*/  USEL UR16, URZ, 0x1, UP1 ;  /* 0x00000001ff107887 */ /* 0x000fe40008800000 */
[----:B------:R-:W-:Y:S02]  /*6680*/  USEL UR21, UR21, URZ, UP1 ;  /* 0x000000ff15157287 */ /* 0x000fe40008800000 */
[----:B------:R-:W-:Y:S02]  /*6690*/  UIADD3 UR9, UPT, UPT, UR9, 0x240, URZ ;  /* 0x0000024009097890 */ /* 0x000fe4000fffe0ff */
[----:B------:R-:W-:Y:S01]  /*66a0*/  @UP0 ULEA UR6, UR21, UR8, 0x3 ;  /* 0x0000000815060291 */ /* 0x000fe2000f8e18ff */
[----:B------:R-:W-:Y:S01]  /*66b0*/  LOP3.LUT R2, R2, UR16, RZ, 0x3c, !PT ;  /* 0x0000001002027c12 */ /* 0x000fe2000f8e3cff */
[----:B------:R-:W-:Y:S01]  /*66c0*/  UMOV UR29, 0xc0004010 ;  /* 0xc0004010001d7882 */ /* 0x000fe20000000000 */
[----:B------:R-:W-:Y:S01]  /*66d0*/  UMOV UR31, 0xc0004010 ;  /* 0xc0004010001f7882 */ /* 0x000fe20000000000 */
[----:B------:R-:W-:Y:S01]  /*66e0*/  UIADD3 UR20, UPT, UPT, UR20, 0x1, URZ ;  /* 0x0000000114147890 */ /* 0x000fe2000fffe0ff */
[----:B-1----:R-:W-:Y:S01]  /*66f0*/  @P0 SHF.L.U32 R0, R2, 0x1f, RZ ;  /* 0x0000001f02000819 */ /* 0x002fe200000006ff */
[----:B------:R-:W-:Y:S02]  /*6700*/  UIADD3 UR18, UPT, UPT, UR18, -0x1, URZ ;  /* 0xffffffff12127890 */ /* 0x000fe4000fffe0ff */
[----:B------:R-:W-:Y:S01]  /*6710*/  UISETP.NE.AND UP0, UPT, UR20, UR19, UPT ;  /* 0x000000131400728c */ /* 0x000fe2000bf05270 */
[----:B------:R2:W3:Y:S01]  /*6720*/  @P0 SYNCS.PHASECHK.TRANS64.TRYWAIT P2, [UR6], R0 ;  /* 0x00000000ff0005a7 */ /* 0x0004e20008041106 */
[----:B------:R2:W-:Y:S01]  /*6730*/  UTCIMMA.2CTA gdesc[UR30], gdesc[UR28], tmem[UR10], tmem[UR26], idesc[UR27], UP3 ;  /* 0x00ff1a1c1e0075ea */ /* 0x0005e20009a0010a */
[----:B------:R-:W-:Y:S01]  /*6740*/  UPLOP3.LUT UP3, UPT, UPT, UPT, UPT, 0x80, 0x8 ;  /* 0x000000000008789c */ /* 0x000fe20003f6f070 */
[----:B------:R2:W-:Y:S01]  /*6750*/  UTCBAR.2CTA.MULTICAST [UR9], URZ, UR13 ;  /* 0x000000ff090073e9 */ /* 0x0005e2000820080d */
[----:B------:R-:W-:Y:S04]  /*6760*/  UMOV UR17, UR21 ;  /* 0x0000001500117c82 */ /* 0x000fe80008000000 */
[----:B------:R-:W-:Y:S05]  /*6770*/  BRA.U UP0, `(.L_x_142) ;  /* 0xfffffffd008c7547 */ /* 0x000fea000b83ffff */
.L_x_139:
[----:B------:R-:W-:Y:S01]  /*6780*/  UIADD3 UR11, UPT, UPT, UR11, 0x4c0, URZ ;  /* 0x000004c00b0b7890 */ /* 0x000fe2000fffe0ff */
[----:B------:R-:W-:-:S08]  /*6790*/  UMOV UR20, UR19 ;  /* 0x0000001300147c82 */ /* 0x000fd00008000000 */
[----:B------:R4:W-:Y:S01]  /*67a0*/  UTCBAR.2CTA.MULTICAST [UR11], URZ, UR12 ;  /* 0x000000ff0b0073e9 */ /* 0x0009e2000820080c */
[----:B------:R-:W-:Y:S02]  /*67b0*/  NOP ;  /* 0x0000000000007918 */ /* 0x000fe40000000000 */
.L_x_137:
[----:B------:R-:W-:Y:S01]  /*67c0*/  UIADD3 UR22, UPT, UPT, UR22, 0x1, URZ ;  /* 0x0000000116167890 */ /* 0x000fe2000fffe0ff */
[----:B------:R-:W-:-:S03]  /*67d0*/  ISETP.NE.AND P0, PT, R8, 0x2, PT ;  /* 0x000000020800780c */ /* 0x000fc60003f05270 */
[----:B------:R-:W-:Y:S01]  /*67e0*/  UISETP.NE.AND UP0, UPT, UR22, 0x4, UPT ;  /* 0x000000041600788c */ /* 0x000fe2000bf05270 */
[----:B-12---:R-:W-:Y:S02]  /*67f0*/  SEL R0, RZ, 0x1, P0 ;  /* 0x00000001ff007807 */ /* 0x006fe40000000000 */
[----:B------:R-:W-:Y:S01]  /*6800*/  SEL R8, R8, RZ, P0 ;  /* 0x000000ff08087207 */ /* 0x000fe20000000000 */
[----:B------:R-:W-:Y:S01]  /*6810*/  USEL UR6, URZ, 0x1, UP0 ;  /* 0x00000001ff067887 */ /* 0x000fe20008000000 */
[----:B------:R-:W-:Y:S01]  /*6820*/  LOP3.LUT R3, R3, R0, RZ, 0x3c, !PT ;  /* 0x0000000003037212 */ /* 0x000fe200078e3cff */
[----:B------:R-:W-:-:S04]  /*6830*/  USEL UR22, UR22, URZ, UP0 ;  /* 0x000000ff16167287 */ /* 0x000fc80008000000 */
[----:B------:R-:W-:Y:S01]  /*6840*/  LOP3.LUT R9, R9, UR6, RZ, 0x3c, !PT ;  /* 0x0000000609097c12 */ /* 0x000fe2000f8e3cff */
[----:B------:R-:W-:Y:S07]  /*6850*/  @P1 BRA `(.L_x_143) ;  /* 0xfffffff800c41947 */ /* 0x000fee000383ffff */
[----:B------:R-:W1:Y:S01]  /*6860*/  S2UR UR6, SR_CgaCtaId ;  /* 0x00000000000679c3 */ /* 0x000e620000008800 */
[----:B------:R-:W-:Y:S01]  /*6870*/  ELECT P0, URZ, PT ;  /* 0x0000000000ff782f */ /* 0x000fe20003800000 */
[----:B------:R-:W-:Y:S01]  /*6880*/  HFMA2 R0, -RZ, RZ, 0, 5.9604644775390625e-08 ;  /* 0x00000001ff007431 */ /* 0x000fe200000001ff */
[----:B------:R-:W-:-:S05]  /*6890*/  UMOV UR7, 0x40 ;  /* 0x0000004000077882 */ /* 0x000fca0000000000 */
[----:B------:R-:W-:Y:S01]  /*68a0*/  UVIRTCOUNT.DEALLOC.SMPOOL 0x80 ;  /* 0x000000800000784c */ /* 0x000fe20000000000 */
[----:B------:R-:W-:Y:S02]  /*68b0*/  UISETP.NE.AND UP0, UPT, UR5, URZ, UPT ;  /* 0x000000ff0500728c */ /* 0x000fe4000bf05270 */
[----:B-1----:R-:W-:-:S09]  /*68c0*/  ULEA UR6, UR6, UR7, 0x18 ;  /* 0x0000000706067291 */ /* 0x002fd2000f8ec0ff */
[----:B------:R1:W-:Y:S01]  /*68d0*/  @P0 STS.U8 [UR6+0x1c], R0 ;  /* 0x00001c00ff000988 */ /* 0x0003e20008000006 */
[----:B------:R-:W-:Y:S05]  /*68e0*/  BRA.U UP0, `(.L_x_144) ;  /* 0x0000000100a07547 */ /* 0x000fea000b800000 */
[----:B------:R-:W-:Y:S01]  /*68f0*/  UIADD3 UR5, UPT, UPT, UR8, 0x4e0, URZ ;  /* 0x000004e008057890 */ /* 0x000fe2000fffe0ff */
[----:B------:R-:W-:-:S03]  /*6900*/  SHF.L.U32 R3, R9, 0x1f, RZ ;  /* 0x0000001f09037819 */ /* 0x000fc600000006ff */
[----:B------:R-:W-:-:S09]  /*6910*/  ULEA UR7, UR22, UR5, 0x3 ;  /* 0x0000000516077291 */ /* 0x000fd2000f8e18ff */
[----:B------:R-:W2:Y:S02]  /*6920*/  SYNCS.PHASECHK.TRANS64.TRYWAIT P0, [UR7], R3 ;  /* 0x00000003ff0075a7 */ /* 0x000ea40008001107 */
[----:B--2---:R-:W-:Y:S05]  /*6930*/  @!P0 BRA `(.L_x_145) ;  /* 0x0000004c00408947 */ /* 0x004fea0003800000 */
.L_x_341:
        /* <DEDUP_REMOVED lines=9> */
.L_x_343:
        /* <DEDUP_REMOVED lines=9> */
.L_x_345:
[----:B------:R-:W-:-:S04]  /*6a60*/  UIADD3 UR9, UPT, UPT, UR9, 0x1, URZ ;  /* 0x0000000109097890 */ /* 0x000fc8000fffe0ff */
[----:B------:R-:W-:-:S04]  /*6a70*/  UISETP.NE.AND UP1, UPT, UR9, 0x4, UPT ;  /* 0x000000040900788c */ /* 0x000fc8000bf25270 */
[----:B------:R-:W-:Y:S02]  /*6a80*/  USEL UR7, URZ, 0x1, UP1 ;  /* 0x00000001ff077887 */ /* 0x000fe40008800000 */
[----:B------:R-:W-:-:S04]  /*6a90*/  USEL UR9, UR9, URZ, UP1 ;  /* 0x000000ff09097287 */ /* 0x000fc80008800000 */
[----:B------:R-:W-:Y:S01]  /*6aa0*/  ULEA UR9, UR9, UR5, 0x3 ;  /* 0x0000000509097291 */ /* 0x000fe2000f8e18ff */
[----:B-1----:R-:W-:-:S04]  /*6ab0*/  LOP3.LUT R3, R2, UR7, RZ, 0x3c, !PT ;  /* 0x0000000702037c12 */ /* 0x002fc8000f8e3cff */
[----:B------:R-:W-:Y:S01]  /*6ac0*/  SHF.L.U32 R3, R3, 0x1f, RZ ;  /* 0x0000001f03037819 */ /* 0x000fe200000006ff */
[----:B------:R-:W-:-:S04]  /*6ad0*/  IMAD.U32 R0, RZ, RZ, UR9 ;  /* 0x00000009ff007e24 */ /* 0x000fc8000f8e00ff */
[----:B------:R1:W2:Y:S03]  /*6ae0*/  SYNCS.PHASECHK.TRANS64.TRYWAIT P0, [R0+URZ], R3 ;  /* 0x00000003000075a7 */ /* 0x0002a600080011ff */
[----:B--2---:R-:W-:Y:S05]  /*6af0*/  @!P0 NANOSLEEP.SYNCS 0x989680 ;  /* 0x009896800000895d */ /* 0x004fea0003900000 */
[----:B------:R-:W2:Y:S02]  /*6b00*/  @!P0 SYNCS.PHASECHK.TRANS64 P0, [R0+URZ], R3 ;  /* 0x00000003000085a7 */ /* 0x000ea400080010ff */
[----:B--2---:R-:W-:Y:S05]  /*6b10*/  @P0 BRA `(.L_x_148) ;  /* 0x0000000000200947 */ /* 0x004fea0003800000 */
.L_x_149:
[----:B--2---:R2:W1:Y:S02]  /*6b20*/  SYNCS.PHASECHK.TRANS64.TRYWAIT P0, [R0+URZ], R3 ;  /* 0x00000003000075a7 */ /* 0x00446400080011ff */
[----:B-1----:R-:W-:Y:S05]  /*6b30*/  @!P0 NANOSLEEP.SYNCS 0x989680 ;  /* 0x009896800000895d */ /* 0x002fea0003900000 */
[----:B------:R-:W1:Y:S02]  /*6b40*/  @!P0 SYNCS.PHASECHK.TRANS64 P0, [R0+URZ], R3 ;  /* 0x00000003000085a7 */ /* 0x000e6400080010ff */
[----:B-1----:R-:W-:Y:S05]  /*6b50*/  @!P0 BRA `(.L_x_149) ;  /* 0xfffffffc00f08947 */ /* 0x002fea000383ffff */
[----:B------:R-:W-:Y:S05]  /*6b60*/  BRA `(.L_x_148) ;  /* 0x00000000000c7947 */ /* 0x000fea0003800000 */
.L_x_144:
[----:B------:R-:W-:-:S04]  /*6b70*/  UIADD3 UR5, UPT, UPT, UR8, 0x520, URZ ;  /* 0x0000052008057890 */ /* 0x000fc8000fffe0ff */
[----:B------:R-:W-:-:S09]  /*6b80*/  UPRMT UR5, UR4, 0x654, UR5 ;  /* 0x0000065404057896 */ /* 0x000fd20008000005 */
[----:B------:R-:W-:Y:S03]  /*6b90*/  SYNCS.ARRIVE.TRANS64.RED.A1T0 RZ, [UR5], RZ ;  /* 0x000000ffffff79a7 */ /* 0x000fe60008100405 */
.L_x_148:
[----:B-12---:R-:W-:Y:S01]  /*6ba0*/  SHF.L.U32 R3, RZ, 0x1f, RZ ;  /* 0x0000001fff037819 */ /* 0x006fe200000006ff */
[----:B------:R-:W-:Y:S01]  /*6bb0*/  UIADD3 UR5, UPT, UPT, UR8, 0x520, URZ ;  /* 0x0000052008057890 */ /* 0x000fe2000fffe0ff */
[----:B------:R-:W-:Y:S02]  /*6bc0*/  PLOP3.LUT P0, PT, PT, PT, UP0, 0x80, 0x8 ;  /* 0x000000000008781c */ /* 0x000fe40003f0f008 */
[----:B------:R-:W1:Y:S02]  /*6bd0*/  SYNCS.PHASECHK.TRANS64.TRYWAIT P1, [UR8+0x520], R3 ;  /* 0x00052003ff0075a7 */ /* 0x000e640008021108 */
[----:B-1----:R-:W-:Y:S09]  /*6be0*/  @!P1 BRA `(.L_x_150) ;  /* 0x0000004800dc9947 */ /* 0x002ff20003800000 */
.L_x_347:
[----:B------:R-:W-:Y:S01]  /*6bf0*/  @!UP0 UPRMT UR5, UR4, 0x654, UR5 ;  /* 0x0000065404058896 */ /* 0x000fe20008000005 */
[----:B------:R-:W-:Y:S02]  /*6c00*/  UMOV UR8, 0xffff ;  /* 0x0000ffff00087882 */ /* 0x000fe40000000000 */
[----:B------:R-:W-:-:S06]  /*6c10*/  UMOV UR4, 0x1 ;  /* 0x0000000100047882 */ /* 0x000fcc0000000000 */
[----:B------:R-:W-:Y:S01]  /*6c20*/  @!P0 SYNCS.ARRIVE.TRANS64.RED.A1T0 RZ, [UR5], RZ ;  /* 0x000000ffffff89a7 */ /* 0x000fe20008100405 */
[----:B------:R-:W-:Y:S01]  /*6c30*/  NOP ;  /* 0x0000000000007918 */ /* 0x000fe20000000000 */
[----:B-1----:R-:W1:Y:S01]  /*6c40*/  LDS R0, [UR6+0x14] ;  /* 0x00001406ff007984 */ /* 0x002e620008000800 */
[----:B------:R-:W-:-:S04]  /*6c50*/  ULOP3.LUT UR5, UR24, 0xffff, URZ, 0xc0, !UPT ;  /* 0x0000ffff18057892 */ /* 0x000fc8000f8ec0ff */
[----:B------:R-:W-:-:S04]  /*6c60*/  USHF.R.U32.HI UR5, URZ, 0x5, UR5 ;  /* 0x00000005ff057899 */ /* 0x000fc80008011605 */
[----:B------:R-:W-:Y:S02]  /*6c70*/  USHF.L.U32 UR8, UR8, UR5, URZ ;  /* 0x0000000508087299 */ /* 0x000fe400080006ff */
[----:B------:R-:W-:-:S04]  /*6c80*/  USHF.L.U32 UR4, UR4, UR5, URZ ;  /* 0x0000000504047299 */ /* 0x000fc800080006ff */
[----:B-1----:R-:W-:-:S04]  /*6c90*/  LOP3.LUT R0, R0, UR8, RZ, 0xc0, !PT ;  /* 0x0000000800007c12 */ /* 0x002fc8000f8ec0ff */
[----:B------:R-:W-:-:S13]  /*6ca0*/  ISETP.NE.AND P0, PT, R0, UR8, PT ;  /* 0x0000000800007c0c */ /* 0x000fda000bf05270 */
[----:B------:R-:W-:Y:S05]  /*6cb0*/  @P0 BRA `(.L_x_151) ;  /* 0x0000000000580947 */ /* 0x000fea0003800000 */
[----:B------:R-:W1:Y:S02]  /*6cc0*/  LDS R0, [UR6+0x18] ;  /* 0x00001806ff007984 */ /* 0x000e640008000800 */
[----:B-1----:R-:W-:-:S04]  /*6cd0*/  LOP3.LUT R0, R0, UR4, RZ, 0xc0, !PT ;  /* 0x0000000400007c12 */ /* 0x002fc8000f8ec0ff */
[----:B------:R-:W-:-:S13]  /*6ce0*/  ISETP.NE.AND P0, PT, R0, UR4, PT ;  /* 0x0000000400007c0c */ /* 0x000fda000bf05270 */
[----:B------:R-:W-:Y:S05]  /*6cf0*/  @P0 BRA `(.L_x_152) ;  /* 0x00000000003c0947 */ /* 0x000fea0003800000 */
[----:B------:R-:W1:Y:S01]  /*6d00*/  S2R R2, SR_LANEID ;  /* 0x0000000000027919 */ /* 0x000e620000000000 */
[----:B------:R-:W-:Y:S01]  /*6d10*/  ULOP3.LUT UR8, URZ, UR8, URZ, 0x33, !UPT ;  /* 0x00000008ff087292 */ /* 0x000fe2000f8e33ff */
[----:B------:R-:W-:Y:S01]  /*6d20*/  LOP3.LUT R4, RZ, UR4, RZ, 0x33, !PT ;  /* 0x00000004ff047c12 */ /* 0x000fe2000f8e33ff */
[----:B------:R-:W-:Y:S02]  /*6d30*/  VOTEU.ANY UR7, UPT, PT ;  /* 0x0000000000077886 */ /* 0x000fe400038e0100 */
[----:B------:R-:W-:Y:S01]  /*6d40*/  UFLO.U32 UR7, UR7 ;  /* 0x00000007000772bd */ /* 0x000fe200080e0000 */
[----:B------:R-:W2:Y:S01]  /*6d50*/  REDUX UR4, R4 ;  /* 0x00000000040473c4 */ /* 0x000ea20000000000 */
[----:B------:R-:W-:-:S06]  /*6d60*/  IMAD.U32 R0, RZ, RZ, UR8 ;  /* 0x00000008ff007e24 */ /* 0x000fcc000f8e00ff */
[----:B------:R1:W-:Y:S01]  /*6d70*/  UTCATOMSWS.AND URZ, UR8 ;  /* 0x0000000800ff79e3 */ /* 0x0003e20008000000 */
[----:B------:R-:W3:Y:S01]  /*6d80*/  REDUX UR5, R0 ;  /* 0x00000000000573c4 */ /* 0x000ee20000000000 */
[----:B-1----:R-:W-:Y:S01]  /*6d90*/  ISETP.EQ.U32.AND P0, PT, R2, UR7, PT ;  /* 0x0000000702007c0c */ /* 0x002fe2000bf02070 */
[----:B--2---:R-:W-:Y:S01]  /*6da0*/  IMAD.U32 R2, RZ, RZ, UR4 ;  /* 0x00000004ff027e24 */ /* 0x004fe2000f8e00ff */
[----:B---3--:R-:W-:-:S11]  /*6db0*/  MOV R3, UR5 ;  /* 0x0000000500037c02 */ /* 0x008fd60008000f00 */
[----:B------:R1:W-:Y:S04]  /*6dc0*/  @P0 ATOMS.AND RZ, [UR6+0x14], R3 ;  /* 0x00001403ffff098c */ /* 0x0003e8000a800006 */
[----:B------:R1:W-:Y:S01]  /*6dd0*/  @P0 ATOMS.AND RZ, [UR6+0x18], R2 ;  /* 0x00001802ffff098c */ /* 0x0003e2000a800006 */
[----:B------:R-:W-:Y:S05]  /*6de0*/  BRA `(.L_x_153) ;  /* 0x0000000000147947 */ /* 0x000fea0003800000 */
.L_x_152:
[----:B------:R-:W-:Y:S02]  /*6df0*/  MOV R2, 0x6e10 ;  /* 0x00006e1000027802 */ /* 0x000fe40000000f00 */
[----:B---345:R-:W-:Y:S05]  /*6e00*/  CALL.REL.NOINC `($__internal_0_$__cuda_sm10x_tcgen05_guardrail_trap_col_being_dealloced_not_returned_by_alloc) ;  /* 0x0000004800f07944 */ /* 0x038fea0003c00000 */
[----:B------:R-:W-:Y:S05]  /*6e10*/  BRA `(.L_x_153) ;  /* 0x0000000000087947 */ /* 0x000fea0003800000 */
.L_x_151:
[----:B------:R-:W-:Y:S02]  /*6e20*/  MOV R2, 0x6e40 ;  /* 0x00006e4000027802 */ /* 0x000fe40000000f00 */
[----:B---345:R-:W-:Y:S05]  /*6e30*/  CALL.REL.NOINC `($__internal_2_$__cuda_sm10x_tcgen05_guardrail_trap_unallocated_columns_being_dealloced) ;  /* 0x0000004800fc7944 */ /* 0x038fea0003c00000 */
.L_x_153:
[----:B------:R-:W-:Y:S01]  /*6e40*/  NOP ;  /* 0x0000000000007918 */ /* 0x000fe20000000000 */
[----:B----4-:R-:W-:Y:S05]  /*6e50*/  EXIT ;  /* 0x000000000000794d */ /* 0x010fea0003800000 */
.L_x_124:
[----:B------:R-:W-:-:S09]  /*6e60*/  UISETP.NE.OR UP5, UPT, UR10, 0x3, !UP5 ;  /* 0x000000030a00788c */ /* 0x000fd2000efa5670 */
[----:B------:R-:W-:Y:S05]  /*6e70*/  BRA.U UP5, `(.L_x_154) ;  /* 0x0000000905c87547 */ /* 0x000fea000b800000 */
[----:B------:R-:W1:Y:S01]  /*6e80*/  LDC R0, c[0x0][0xb30] ;  /* 0x0002cc00ff007b82 */ /* 0x000e620000000800 */
[----:B------:R-:W2:Y:S01]  /*6e90*/  LDCU.64 UR8, c[0x0][0x888] ;  /* 0x00011100ff0877ac */ /* 0x000ea20008000a00 */
[----:B------:R-:W-:Y:S01]  /*6ea0*/  IMAD.MOV.U32 R30, RZ, RZ, 0x1 ;  /* 0x00000001ff1e7424 */ /* 0x000fe200078e00ff */
[----:B------:R-:W-:Y:S01]  /*6eb0*/  CS2R R28, SRZ ;  /* 0x00000000001c7805 */ /* 0x000fe2000001ff00 */
[----:B------:R-:W-:Y:S01]  /*6ec0*/  IMAD.MOV.U32 R25, RZ, RZ, 0x1000 ;  /* 0x00001000ff197424 */ /* 0x000fe200078e00ff */
[----:B------:R-:W3:Y:S03]  /*6ed0*/  LDCU.64 UR4, c[0x0][0x890] ;  /* 0x00011200ff0477ac */ /* 0x000ee60008000a00 */
[----:B------:R-:W4:Y:S01]  /*6ee0*/  LDC R19, c[0x0][0x370] ;  /* 0x0000dc00ff137b82 */ /* 0x000f220000000800 */
[----:B------:R-:W-:Y:S01]  /*6ef0*/  UMOV UR6, 0x400 ;  /* 0x0000040000067882 */ /* 0x000fe20000000000 */
[----:B------:R-:W-:-:S02]  /*6f00*/  UPLOP3.LUT UP1, UPT, UPT, UPT, UPT, 0x40, 0x4 ;  /* 0x000000000004789c */ /* 0x000fc40003f2e870 */
[----:B------:R-:W-:-:S04]  /*6f10*/  ULEA UR6, UR37, UR6, 0x18 ;  /* 0x0000000625067291 */ /* 0x000fc8000f8ec0ff */
[----:B------:R-:W4:Y:S01]  /*6f20*/  LDC R2, c[0x0][0xb0c] ;  /* 0x0002c300ff027b82 */ /* 0x000f220000000800 */
[----:B--2---:R-:W-:Y:S02]  /*6f30*/  UISETP.NE.U32.AND UP2, UPT, UR8, URZ, UPT ;  /* 0x000000ff0800728c */ /* 0x004fe4000bf45070 */
[----:B------:R-:W-:Y:S02]  /*6f40*/  UIADD3 UR8, UPT, UPT, UR6, 0x480, URZ ;  /* 0x0000048006087890 */ /* 0x000fe4000fffe0ff */
[----:B---3--:R-:W-:-:S03]  /*6f50*/  UISETP.NE.U32.AND UP3, UPT, UR4, URZ, UPT ;  /* 0x000000ff0400728c */ /* 0x008fc6000bf65070 */
[----:B------:R-:W2:Y:S01]  /*6f60*/  LDC R18, c[0x0][0xb20] ;  /* 0x0002c800ff127b82 */ /* 0x000ea20000000800 */
[----:B-1----:R-:W-:Y:S01]  /*6f70*/  ISETP.NE.AND P1, PT, R0, 0x1, PT ;  /* 0x000000010000780c */ /* 0x002fe20003f25270 */
[----:B------:R-:W-:Y:S02]  /*6f80*/  UISETP.NE.AND.EX UP2, UPT, UR9, URZ, UPT, UP2 ;  /* 0x000000ff0900728c */ /* 0x000fe4000bf45320 */
[----:B------:R-:W-:Y:S02]  /*6f90*/  UPRMT UR37, UR37, 0x654, UR8 ;  /* 0x0000065425257896 */ /* 0x000fe40008000008 */
[----:B------:R-:W-:Y:S02]  /*6fa0*/  UISETP.NE.AND.EX UP3, UPT, UR5, URZ, UPT, UP3 ;  /* 0x000000ff0500728c */ /* 0x000fe4000bf65330 */
[----:B------:R-:W1:Y:S08]  /*6fb0*/  LDC.64 R32, c[0x0][0x348] ;  /* 0x0000d200ff207b82 */ /* 0x000e700000000a00 */
[----:B------:R-:W3:Y:S08]  /*6fc0*/  LDC.64 R16, c[0x0][0xb10] ;  /* 0x0002c400ff107b82 */ /* 0x000ef00000000a00 */
[----:B------:R-:W1:Y:S08]  /*6fd0*/  LDC.64 R6, c[0x0][0xb18] ;  /* 0x0002c600ff067b82 */ /* 0x000e700000000a00 */
[----:B------:R-:W1:Y:S08]  /*6fe0*/  LDC.64 R4, c[0x0][0xb28] ;  /* 0x0002ca00ff047b82 */ /* 0x000e700000000a00 */
[----:B--2-4-:R-:W1:Y:S02]  /*6ff0*/  LDC R24, c[0x0][0x374] ;  /* 0x0000dd00ff187b82 */ /* 0x014e640000000800 */
.L_x_162:
[C---:B------:R-:W-:Y:S02]  /*7000*/  LEA R0, R29.reuse, UR6, 0x3 ;  /* 0x000000061d007c11 */ /* 0x040fe4000f8e18ff */
[----:B------:R-:W-:Y:S02]  /*7010*/  SHF.L.U32 R3, R28, 0x1f, RZ ;  /* 0x0000001f1c037819 */ /* 0x000fe400000006ff */
[----:B------:R-:W-:Y:S02]  /*7020*/  LEA R20, R29, UR6, 0x4 ;  /* 0x000000061d147c11 */ /* 0x000fe4000f8e20ff */
[----:B--2---:R-:W2:Y:S02]  /*7030*/  SYNCS.PHASECHK.TRANS64.TRYWAIT P0, [R0+URZ+0x4a0], R3 ;  /* 0x0004a003000075a7 */ /* 0x004ea400080011ff */
[----:B--2---:R-:W-:Y:S05]  /*7040*/  @!P0 BRA `(.L_x_155) ;  /* 0x0000004400dc8947 */ /* 0x004fea0003800000 */
.L_x_348:
[----:B------:R-:W-:Y:S01]  /*7050*/  ISETP.GE.AND P0, PT, R40, 0x1, PT ;  /* 0x000000012800780c */ /* 0x000fe20003f06270 */
[----:B------:R-:W4:Y:S01]  /*7060*/  LDS.128 R20, [R20+0x530] ;  /* 0x0005300014147984 */ /* 0x000f220000000c00 */
[----:B------:R-:W-:Y:S01]  /*7070*/  ISETP.NE.U32.AND P4, PT, RZ, UR4, PT ;  /* 0x00000004ff007c0c */ /* 0x000fe2000bf85070 */
[----:B--2---:R-:W-:Y:S01]  /*7080*/  VIADD R0, R0, 0x4b0 ;  /* 0x000004b000007836 */ /* 0x004fe20000000000 */
[----:B------:R-:W-:Y:S02]  /*7090*/  SHF.L.U32 R26, R30, 0x1f, RZ ;  /* 0x0000001f1e1a7819 */ /* 0x000fe400000006ff */
[----:B------:R-:W-:Y:S02]  /*70a0*/  ISETP.NE.AND.EX P4, PT, RZ, UR5, PT, P4 ;  /* 0x00000005ff007c0c */ /* 0x000fe4000bf85340 */
[----:B------:R-:W-:Y:S01]  /*70b0*/  PRMT R0, RZ, 0x654, R0 ;  /* 0x00000654ff007816 */ /* 0x000fe20000000000 */
[----:B------:R-:W-:Y:S01]  /*70c0*/  @!PT LDS RZ, [RZ] ;  /* 0x00000000fffff984 */ /* 0x000fe20000000800 */
[----:B------:R-:W-:Y:S01]  /*70d0*/  @!PT LDS RZ, [RZ] ;  /* 0x00000000fffff984 */ /* 0x000fe20000000800 */
[----:B------:R-:W-:Y:S01]  /*70e0*/  @!PT LDS RZ, [RZ] ;  /* 0x00000000fffff984 */ /* 0x000fe20000000800 */
[----:B------:R-:W-:Y:S01]  /*70f0*/  @!PT LDS RZ, [RZ] ;  /* 0x00000000fffff984 */ /* 0x000fe20000000800 */
[----:B------:R2:W-:Y:S06]  /*7100*/  MEMBAR.ALL.CTA ;  /* 0x0000000000007992 */ /* 0x0005ec0000008000 */
[----:B--2---:R-:W2:Y:S02]  /*7110*/  FENCE.VIEW.ASYNC.S ;  /* 0x00000000000073c6 */ /* 0x004ea40000000000 */
[----:B--2---:R2:W-:Y:S01]  /*7120*/  SYNCS.ARRIVE.TRANS64.RED.A1T0 RZ, [R0+URZ], RZ ;  /* 0x000000ff00ff79a7 */ /* 0x0045e200081004ff */
[----:B----4-:R-:W-:Y:S11]  /*7130*/  LOP3.LUT P3, RZ, R22, 0x1, RZ, 0xc0, !PT ;  /* 0x0000000116ff7812 */ /* 0x010ff6000786c0ff */
[----:B------:R-:W-:Y:S02]  /*7140*/  @!UPT UIADD3 URZ, UPT, UPT, URZ, URZ, URZ ;  /* 0x000000fffffff290 */ /* 0x000fe4000fffe0ff */
[----:B------:R-:W-:Y:S02]  /*7150*/  @P3 MOV R13, R20 ;  /* 0x00000014000d3202 */ /* 0x000fe40000000f00 */
[----:B------:R-:W-:Y:S01]  /*7160*/  @P3 LOP3.LUT R8, R21, 0xffff, RZ, 0xc0, !PT ;  /* 0x0000ffff15083812 */ /* 0x000fe200078ec0ff */
[----:B--2---:R-:W-:Y:S06]  /*7170*/  @!P0 BRA `(.L_x_156) ;  /* 0x0000000000a48947 */ /* 0x004fec0003800000 */
[----:B-1----:R-:W-:Y:S01]  /*7180*/  IMAD.HI.U32 R31, R24, R7, RZ ;  /* 0x00000007181f7227 */ /* 0x002fe200078e00ff */
[----:B------:R-:W-:Y:S02]  /*7190*/  ISETP.NE.AND P0, PT, R6, 0x1, PT ;  /* 0x000000010600780c */ /* 0x000fe40003f05270 */
[----:B------:R-:W-:Y:S01]  /*71a0*/  ISETP.NE.AND P2, PT, R40, 0x1, PT ;  /* 0x000000012800780c */ /* 0x000fe20003f45270 */
[----:B---3--:R-:W-:Y:S01]  /*71b0*/  IMAD.HI.U32 R34, R19, R16, RZ ;  /* 0x0000001013227227 */ /* 0x008fe200078e00ff */
[----:B------:R-:W-:Y:S02]  /*71c0*/  SHF.R.U32.HI R31, RZ, R18, R31 ;  /* 0x00000012ff1f7219 */ /* 0x000fe4000001161f */
[----:B------:R-:W-:Y:S01]  /*71d0*/  ISETP.NE.AND P5, PT, R2, 0x1, PT ;  /* 0x000000010200780c */ /* 0x000fe20003fa5270 */
[----:B------:R-:W-:Y:S01]  /*71e0*/  IMAD.HI.U32 R36, R13, R16, RZ ;  /* 0x000000100d247227 */ /* 0x000fe200078e00ff */
[----:B------:R-:W-:Y:S02]  /*71f0*/  SHF.R.U32.HI R34, RZ, R17, R34 ;  /* 0x00000011ff227219 */ /* 0x000fe40000011622 */
[----:B------:R-:W-:Y:S01]  /*7200*/  SEL R3, R24, R31, !P0 ;  /* 0x0000001f18037207 */ /* 0x000fe20004000000 */
[C---:B------:R-:W-:Y:S01]  /*7210*/  IMAD.HI.U32 R31, R8.reuse, R7, RZ ;  /* 0x00000007081f7227 */ /* 0x040fe200078e00ff */
[----:B------:R-:W-:Y:S02]  /*7220*/  SEL R11, R19, R34, !P5 ;  /* 0x00000022130b7207 */ /* 0x000fe40006800000 */
[----:B------:R-:W-:Y:S01]  /*7230*/  SHF.R.U32.HI R36, RZ, R17, R36 ;  /* 0x00000011ff247219 */ /* 0x000fe20000011624 */
[----:B------:R-:W-:Y:S01]  /*7240*/  IMAD.HI.U32 R38, R3, R4, RZ ;  /* 0x0000000403267227 */ /* 0x000fe200078e00ff */
[----:B------:R-:W-:Y:S03]  /*7250*/  SHF.R.U32.HI R31, RZ, R18, R31 ;  /* 0x00000012ff1f7219 */ /* 0x000fe6000001161f */
[----:B------:R-:W-:Y:S01]  /*7260*/  IMAD.HI.U32 R34, R11, R4, RZ ;  /* 0x000000040b227227 */ /* 0x000fe200078e00ff */
[----:B------:R-:W-:Y:S02]  /*7270*/  @P2 SHF.R.U32.HI R3, RZ, R5, R38 ;  /* 0x00000005ff032219 */ /* 0x000fe40000011626 */
[----:B------:R-:W-:Y:S02]  /*7280*/  SEL R9, R8, R31, !P0 ;  /* 0x0000001f08097207 */ /* 0x000fe40004000000 */
[----:B------:R-:W-:Y:S01]  /*7290*/  @P2 SHF.R.U32.HI R11, RZ, R5, R34 ;  /* 0x00000005ff0b2219 */ /* 0x000fe20000011622 */
[C---:B------:R-:W-:Y:S01]  /*72a0*/  IMAD R10, R40.reuse, R3, RZ ;  /* 0x00000003280a7224 */ /* 0x040fe200078e02ff */
[----:B------:R-:W-:Y:S01]  /*72b0*/  SEL R3, R13, R36, !P5 ;  /* 0x000000240d037207 */ /* 0x000fe20006800000 */
[C---:B------:R-:W-:Y:S03]  /*72c0*/  IMAD.HI.U32 R14, R9.reuse, R4, RZ ;  /* 0x00000004090e7227 */ /* 0x040fe600078e00ff */
[----:B------:R-:W-:Y:S01]  /*72d0*/  ISETP.GE.AND P0, PT, R9, R10, PT ;  /* 0x0000000a0900720c */ /* 0x000fe20003f06270 */
[C---:B------:R-:W-:Y:S01]  /*72e0*/  IMAD R12, R40.reuse, R11, RZ ;  /* 0x0000000b280c7224 */ /* 0x040fe200078e02ff */
[-C--:B------:R-:W-:Y:S04]  /*72f0*/  SHF.R.U32.HI R14, RZ, R5.reuse, R14 ;  /* 0x00000005ff0e7219 */ /* 0x080fe8000001160e */
[----:B------:R-:W-:Y:S02]  /*7300*/  ISETP.GE.OR P0, PT, R3, R12, P0 ;  /* 0x0000000c0300720c */ /* 0x000fe40000706670 */
[----:B------:R-:W-:Y:S05]  /*7310*/  SEL R15, R9, R14, !P2 ;  /* 0x0000000e090f7207 */ /* 0x000fea0005000000 */
[----:B------:R-:W-:Y:S04]  /*7320*/  IMAD.MOV R14, RZ, RZ, -R15 ;  /* 0x000000ffff0e7224 */ /* 0x000fe800078e0a0f */
[----:B------:R-:W-:Y:S02]  /*7330*/  IMAD R14, R40, R14, R9 ;  /* 0x0000000e280e7224 */ /* 0x000fe400078e0209 */
[C---:B------:R-:W-:Y:S05]  /*7340*/  @!P0 IMAD.HI.U32 R10, R3.reuse, R4, RZ ;  /* 0x00000004030a8227 */ /* 0x040fea00078e00ff */
[----:B------:R-:W-:Y:S04]  /*7350*/  @!P0 SHF.R.U32.HI R10, RZ, R5, R10 ;  /* 0x00000005ff0a8219 */ /* 0x000fe8000001160a */
[----:B------:R-:W-:Y:S01]  /*7360*/  @!P0 SEL R0, R3, R10, !P2 ;  /* 0x0000000a03008207 */ /* 0x000fe20005000000 */
[----:B------:R-:W-:Y:S03]  /*7370*/  IMAD.MOV R10, RZ, RZ, -R3 ;  /* 0x000000ffff0a7224 */ /* 0x000fe600078e0a03 */
[----:B------:R-:W-:Y:S01]  /*7380*/  @!P0 IADD3 R15, PT, PT, R15, -R0, RZ ;  /* 0x800000000f0f8210 */ /* 0x000fe20007ffe0ff */
[----:B------:R-:W-:Y:S01]  /*7390*/  @!P0 IMAD R0, R11, R14, R0 ;  /* 0x0000000e0b008224 */ /* 0x000fe200078e0200 */
[----:B------:R-:W-:Y:S01]  /*73a0*/  IADD3 R11, PT, PT, -R9, RZ, RZ ;  /* 0x000000ff090b7210 */ /* 0x000fe20007ffe1ff */
[----:B------:R-:W-:Y:S02]  /*73b0*/  IMAD R13, R2, R10, R13 ;  /* 0x0000000a020d7224 */ /* 0x000fe400078e020d */
[----:B------:R-:W-:Y:S02]  /*73c0*/  @!P0 IMAD R9, R15, R40, R3 ;  /* 0x000000280f098224 */ /* 0x000fe400078e0203 */
[----:B------:R-:W-:Y:S02]  /*73d0*/  @!P0 IMAD.MOV.U32 R3, RZ, RZ, R0 ;  /* 0x000000ffff038224 */ /* 0x000fe400078e0000 */
[----:B------:R-:W-:Y:S02]  /*73e0*/  IMAD R8, R6, R11, R8 ;  /* 0x0000000b06087224 */ /* 0x000fe400078e0208 */
[----:B------:R-:W-:Y:S02]  /*73f0*/  IMAD R13, R3, R2, R13 ;  /* 0x00000002030d7224 */ /* 0x000fe400078e020d */
[----:B------:R-:W-:Y:S02]  /*7400*/  IMAD R8, R9, R6, R8 ;  /* 0x0000000609087224 */ /* 0x000fe400078e0208 */
.L_x_156:
[----:B------:R-:W-:Y:S05]  /*7410*/  BRA.U UP1, `(.L_x_157) ;  /* 0x0000000101107547 */ /* 0x000fea000b800000 */
[----:B------:R-:W-:Y:S04]  /*7420*/  MOV R0, UR7 ;  /* 0x0000000700007c02 */ /* 0x000fe80008000f00 */
[----:B------:R-:W-:Y:S04]  /*7430*/  SHF.L.U32 R3, R0, 0x1f, RZ ;  /* 0x0000001f00037819 */ /* 0x000fe800000006ff */
[----:B------:R-:W2:Y:S02]  /*7440*/  SYNCS.PHASECHK.TRANS64.TRYWAIT P0, [UR6+0x498], R3 ;  /* 0x00049803ff0075a7 */ /* 0x000ea40008001106 */
[----:B--2---:R-:W-:Y:S05]  /*7450*/  @!P0 BRA `(.L_x_158) ;  /* 0x0000004000ec8947 */ /* 0x004fea0003800000 */
.L_x_157:
[----:B------:R-:W-:Y:S05]  /*7460*/  BRA.U !UP3, `(.L_x_159) ;  /* 0x000000010b347547 */ /* 0x000fea000b800000 */
[----:B------:R-:W-:Y:S01]  /*7470*/  UPLOP3.LUT UP0, UPT, UPT, UPT, UP2, 0x80, 0x8 ;  /* 0x000000000008789c */ /* 0x000fe20003f0f020 */
[----:B--2---:R-:W-:Y:S02]  /*7480*/  HFMA2 R0, -RZ, RZ, 0, 5.9604644775390625e-08 ;  /* 0x00000001ff007431 */ /* 0x004fe400000001ff */
[----:B------:R-:W-:Y:S03]  /*7490*/  IMAD.MOV.U32 R99, RZ, RZ, 0x1 ;  /* 0x00000001ff637424 */ /* 0x000fe600078e00ff */
[----:B------:R-:W-:Y:S05]  /*74a0*/  PLOP3.LUT P0, PT, PT, PT, UP0, 0x80, 0x8 ;  /* 0x000000000008781c */ /* 0x000fea0003f0f008 */
[----:B------:R-:W2:Y:S01]  /*74b0*/  @UP0 LDCU.64 UR10, c[0x0][0x888] ;  /* 0x00011100ff0a07ac */ /* 0x000ea20008000a00 */
[----:B------:R-:W-:Y:S07]  /*74c0*/  @UP0 UIMAD UR8, UR36, UR4, URZ ;  /* 0x00000004240802a4 */ /* 0x000fee000f8e02ff */
[----:B------:R-:W-:Y:S01]  /*74d0*/  @!P0 PRMT R99, R0, 0x7610, R99 ;  /* 0x0000761000638816 */ /* 0x000fe20000000063 */
[----:B--2---:R-:W-:Y:S03]  /*74e0*/  @UP0 UIMAD.WIDE UR10, UR8, 0x4, UR10 ;  /* 0x00000004080a08a5 */ /* 0x004fe6000f8e020a */
[----:B------:R-:W2:Y:S03]  /*74f0*/  @!UP0 LDCU UR8, c[0x0][0x880] ;  /* 0x00011000ff0887ac */ /* 0x000ea60008000800 */
[----:B------:R-:W-:Y:S01]  /*7500*/  IMAD.U32 R10, RZ, RZ, UR10 ;  /* 0x0000000aff0a7e24 */ /* 0x000fe2000f8e00ff */
[----:B------:R-:W-:Y:S05]  /*7510*/  MOV R11, UR11 ;  /* 0x0000000b000b7c02 */ /* 0x000fea0008000f00 */
[----:B-----5:R4:W5:Y:S02]  /*7520*/  @P0 LDG.E R48, desc[UR40][R10.64] ;  /* 0x000000280a300981 */ /* 0x020964000c1e1900 */
[----:B--2-4-:R-:W-:Y:S07]  /*7530*/  @!P0 IMAD.U32 R48, RZ, RZ, UR8 ;  /* 0x00000008ff308e24 */ /* 0x014fee000f8e00ff */
.L_x_159:
[----:B-----5:R-:W-:Y:S01]  /*7540*/  @!P4 ISETP.EQ.AND P5, PT, R48, RZ, PT ;  /* 0x000000ff3000c20c */ /* 0x020fe20003fa2270 */
[----:B------:R-:W-:Y:S01]  /*7550*/  @!UPT UIADD3 URZ, UPT, UPT, URZ, URZ, URZ ;  /* 0x000000fffffff290 */ /* 0x000fe2000fffe0ff */
[----:B------:R-:W-:Y:S11]  /*7560*/  @!P4 BRA `(.L_x_160) ;  /* 0x000000000014c947 */ /* 0x000ff60003800000 */
[----:B------:R-:W-:Y:S02]  /*7570*/  LOP3.LUT P0, RZ, R99, 0xff, RZ, 0xc0, !PT ;  /* 0x000000ff63ff7812 */ /* 0x000fe4000780c0ff */
[----:B------:R-:W-:Y:S04]  /*7580*/  PLOP3.LUT P5, PT, PT, PT, UP0, 0x80, 0x8 ;  /* 0x000000000008781c */ /* 0x000fe80003faf008 */
[----:B------:R-:W-:Y:S07]  /*7590*/  PLOP3.LUT P5, PT, P5, PT, PT, 0x8, 0x80 ;  /* 0x000000000080781c */ /* 0x000fee0002fae170 */
[----:B------:R-:W-:Y:S11]  /*75a0*/  @P0 ISETP.EQ.AND P5, PT, R48, RZ, PT ;  /* 0x000000ff3000020c */ /* 0x000ff60003fa2270 */
[----:B------:R-:W-:Y:S02]  /*75b0*/  @!UPT UIADD3 URZ, UPT, UPT, URZ, URZ, URZ ;  /* 0x000000fffffff290 */ /* 0x000fe4000fffe0ff */
.L_x_160:
[----:B------:R-:W4:Y:S01]  /*75c0*/  SYNCS.PHASECHK.TRANS64.TRYWAIT P4, [UR6+0x488], R26 ;  /* 0x0004881aff0075a7 */ /* 0x000f220008081106 */
[----:B------:R-:W-:Y:S01]  /*75d0*/  @P3 SHF.R.U32.HI R27, RZ, 0x10, R21 ;  /* 0x00000010ff1b3819 */ /* 0x000fe20000011615 */
[----:B------:R-:W-:Y:S01]  /*75e0*/  VIADD R29, R29, 0x1 ;  /* 0x000000011d1d7836 */ /* 0x000fe20000000000 */
[----:B------:R-:W5:Y:S08]  /*75f0*/  LDC.64 R14, c[0x0][0xb10] ;  /* 0x0002c400ff0e7b82 */ /* 0x000f700000000a00 */
[----:B------:R-:W1:Y:S08]  /*7600*/  LDC.64 R10, c[0x0][0xb18] ;  /* 0x0002c600ff0a7b82 */ /* 0x000e700000000a00 */
[----:B--2---:R-:W2:Y:S08]  /*7610*/  @!P1 LDC R0, c[0x0][0xb20] ;  /* 0x0002c800ff009b82 */ /* 0x004eb00000000800 */
[----:B------:R-:W3:Y:S01]  /*7620*/  @!P1 LDC R3, c[0x0][0xb0c] ;  /* 0x0002c300ff039b82 */ /* 0x000ee20000000800 */
[----:B-----5:R-:W-:Y:S05]  /*7630*/  @!P1 IMAD.HI.U32 R14, R13, R14, RZ ;  /* 0x0000000e0d0e9227 */ /* 0x020fea00078e00ff */
[----:B------:R-:W-:Y:S01]  /*7640*/  @!P1 SHF.R.U32.HI R14, RZ, R15, R14 ;  /* 0x0000000fff0e9219 */ /* 0x000fe2000001160e */
[----:B-1----:R-:W-:Y:S01]  /*7650*/  @!P1 IMAD.HI.U32 R11, R8, R11, RZ ;  /* 0x0000000b080b9227 */ /* 0x002fe200078e00ff */
[----:B------:R-:W-:Y:S04]  /*7660*/  @!P1 ISETP.NE.AND P0, PT, R10, 0x1, PT ;  /* 0x000000010a00980c */ /* 0x000fe80003f05270 */
[----:B--2---:R-:W-:Y:S02]  /*7670*/  @!P1 SHF.R.U32.HI R9, RZ, R0, R11 ;  /* 0x00000000ff099219 */ /* 0x004fe4000001160b */
[----:B---3--:R-:W-:Y:S02]  /*7680*/  @!P1 ISETP.NE.AND P2, PT, R3, 0x1, PT ;  /* 0x000000010300980c */ /* 0x008fe40003f45270 */
[----:B------:R-:W-:Y:S02]  /*7690*/  @!P1 SEL R9, R8, R9, !P0 ;  /* 0x0000000908099207 */ /* 0x000fe40004000000 */
[----:B------:R-:W-:Y:S02]  /*76a0*/  ELECT P0, URZ, PT ;  /* 0x0000000000ff782f */ /* 0x000fe40003800000 */
[----:B------:R-:W-:Y:S05]  /*76b0*/  @!P1 SEL R14, R13, R14, !P2 ;  /* 0x0000000e0d0e9207 */ /* 0x000fea0005000000 */
[----:B------:R-:W-:Y:S02]  /*76c0*/  @!P1 IMAD.IADD R0, R9, 0x1, -R14 ;  /* 0x0000000109009824 */ /* 0x000fe400078e0a0e */
[----:B------:R-:W-:Y:S02]  /*76d0*/  @!P1 IMAD.IADD R9, R14, 0x1, -R9 ;  /* 0x000000010e099824 */ /* 0x000fe400078e0a09 */
[----:B------:R-:W-:Y:S02]  /*76e0*/  @!P1 IMAD R13, R0, R3, R13 ;  /* 0x00000003000d9224 */ /* 0x000fe400078e020d */
[----:B------:R-:W-:Y:S01]  /*76f0*/  @!P1 IMAD R8, R9, R10, R8 ;  /* 0x0000000a09089224 */ /* 0x000fe200078e0208 */
[----:B----4-:R-:W-:Y:S06]  /*7700*/  @!P4 BRA `(.L_x_161) ;  /* 0x000000400058c947 */ /* 0x010fec0003800000 */
.L_x_351:
[----:B------:R-:W-:Y:S01]  /*7710*/  PLOP3.LUT P5, PT, P5, P0, PT, 0xf2, 0x2f ;  /* 0x00000000002f781c */ /* 0x000fe20002fa1e72 */
[----:B------:R-:W-:Y:S01]  /*7720*/  UMOV UR14, 0x0 ;  /* 0x00000000000e7882 */ /* 0x000fe20000000000 */
[----:B------:R-:W-:Y:S01]  /*7730*/  LOP3.LUT R30, R30, 0x1, RZ, 0x3c, !PT ;  /* 0x000000011e1e7812 */ /* 0x000fe200078e3cff */
[----:B------:R-:W-:Y:S01]  /*7740*/  UMOV UR15, 0x10000000 ;  /* 0x10000000000f7882 */ /* 0x000fe20000000000 */
[----:B------:R-:W-:Y:S01]  /*7750*/  UMOV UR12, UR36 ;  /* 0x00000024000c7c82 */ /* 0x000fe20008000000 */
[----:B------:R-:W-:Y:S08]  /*7760*/  @P3 R2UR UR36, R27 ;  /* 0x000000001b2432ca */ /* 0x000ff000000e0000 */
[----:B-1----:R-:W-:Y:S01]  /*7770*/  @!P5 IADD3 R3, P0, PT, R32, 0x580, RZ ;  /* 0x000005802003d810 */ /* 0x002fe20007f1e0ff */
[----:B------:R-:W-:Y:S01]  /*7780*/  @!P5 IMAD.SHL.U32 R98, R98, 0x40, RZ ;  /* 0x000000406262d824 */ /* 0x000fe200078e00ff */
[----:B------:R-:W-:Y:S01]  /*7790*/  VOTEU.ALL UP1, P5 ;  /* 0x0000000000ff7886 */ /* 0x000fe20002820000 */
[----:B------:R-:W-:Y:S01]  /*77a0*/  @!P5 IMAD.SHL.U32 R97, R97, 0x40, RZ ;  /* 0x000000406161d824 */ /* 0x000fe200078e00ff */
[----:B------:R-:W-:Y:S01]  /*77b0*/  @!P5 R2UR UR9, R3 ;  /* 0x000000000309d2ca */ /* 0x000fe200000e0000 */
[----:B------:R-:W-:Y:S01]  /*77c0*/  @!P5 IMAD.X R0, RZ, RZ, R33, P0 ;  /* 0x000000ffff00d224 */ /* 0x000fe200000e0621 */
[----:B------:R-:W-:Y:S01]  /*77d0*/  @!P5 R2UR UR10, R98 ;  /* 0x00000000620ad2ca */ /* 0x000fe200000e0000 */
[----:B------:R-:W-:Y:S01]  /*77e0*/  IMAD.IADD R98, R8, 0x1, R81 ;  /* 0x0000000108627824 */ /* 0x000fe200078e0251 */
[----:B------:R-:W-:Y:S01]  /*77f0*/  @!P5 R2UR UR11, R97 ;  /* 0x00000000610bd2ca */ /* 0x000fe200000e0000 */
[----:B------:R-:W-:Y:S01]  /*7800*/  IMAD.IADD R97, R13, 0x1, R96 ;  /* 0x000000010d617824 */ /* 0x000fe200078e0260 */
[----:B------:R-:W-:Y:S02]  /*7810*/  @!P5 R2UR UR8, R0 ;  /* 0x000000000008d2ca */ /* 0x000fe400000e0000 */
[C---:B------:R-:W-:Y:S04]  /*7820*/  ISETP.NE.AND P0, PT, R29.reuse, 0x2, PT ;  /* 0x000000021d00780c */ /* 0x040fe80003f05270 */
[----:B------:R-:W-:Y:S01]  /*7830*/  SEL R3, RZ, 0x1, P0 ;  /* 0x00000001ff037807 */ /* 0x000fe20000000000 */
[----:B------:R-:W-:Y:S01]  /*7840*/  IMAD.U32 R10, RZ, RZ, UR9 ;  /* 0x00000009ff0a7e24 */ /* 0x000fe2000f8e00ff */
[----:B------:R-:W-:Y:S01]  /*7850*/  @!UP1 UIADD3 UR9, UPT, UPT, UR6, 0x480, URZ ;  /* 0x0000048006099890 */ /* 0x000fe2000fffe0ff */
[----:B------:R-:W-:Y:S02]  /*7860*/  SEL R29, R29, RZ, P0 ;  /* 0x000000ff1d1d7207 */ /* 0x000fe40000000000 */
[----:B------:R-:W-:Y:S02]  /*7870*/  LOP3.LUT R28, R28, R3, RZ, 0x3c, !PT ;  /* 0x000000031c1c7212 */ /* 0x000fe400078e3cff */
[----:B------:R-:W-:Y:S01]  /*7880*/  IMAD.U32 R11, RZ, RZ, UR8 ;  /* 0x00000008ff0b7e24 */ /* 0x000fe2000f8e00ff */
[----:B------:R-:W-:Y:S01]  /*7890*/  @!P5 R2UR UR16, R10 ;  /* 0x000000000a10d2ca */ /* 0x000fe200000e0000 */
[----:B------:R-:W-:Y:S01]  /*78a0*/  @!UP1 UIADD3 UR8, UPT, UPT, UR6, 0x600, URZ ;  /* 0x0000060006089890 */ /* 0x000fe2000fffe0ff */
[----:B------:R-:W-:Y:S02]  /*78b0*/  VOTEU.ALL UP1, P5 ;  /* 0x0000000000ff7886 */ /* 0x000fe40002820000 */
[----:B------:R-:W-:Y:S11]  /*78c0*/  @!P5 R2UR UR17, R11 ;  /* 0x000000000b11d2ca */ /* 0x000ff600000e0000 */
[----:B------:R-:W-:Y:S02]  /*78d0*/  @!UPT UIADD3 URZ, UPT, UPT, URZ, URZ, URZ ;  /* 0x000000fffffff290 */ /* 0x000fe4000fffe0ff */
[----:B------:R2:W-:Y:S01]  /*78e0*/  @!UP1 UTMALDG.3D [UR8], [UR16], desc[UR14] ;  /* 0x00000e08100095b4 */ /* 0x0005e20008011000 */
[----:B------:R2:W-:Y:S01]  /*78f0*/  @!P5 SYNCS.ARRIVE.TRANS64.RED.A0TR RZ, [UR6+0x480], R25 ;  /* 0x00048019ffffd9a7 */ /* 0x0005e20008300406 */
[----:B------:R-:W-:Y:S01]  /*7900*/  UPLOP3.LUT UP1, UPT, UPT, UPT, UPT, 0x80, 0x8 ;  /* 0x000000000008789c */ /* 0x000fe20003f2f070 */
[----:B------:R-:W-:Y:S01]  /*7910*/  SYNCS.ARRIVE.TRANS64.RED.A1T0 RZ, [UR37], RZ ;  /* 0x000000ffffff79a7 */ /* 0x000fe20008100425 */
[----:B------:R-:W-:Y:S09]  /*7920*/  @P3 BRA `(.L_x_162) ;  /* 0xfffffff400b43947 */ /* 0x000ff2000383ffff */
[----:B------:R-:W-:Y:S07]  /*7930*/  MOV R0, UR6 ;  /* 0x0000000600007c02 */ /* 0x000fee0008000f00 */
.L_x_163:
[----:B-1----:R-:W-:-:S04]  /*7940*/  SHF.L.U32 R3, R30, 0x1f, RZ ;  /* 0x0000001f1e037819 */ /* 0x002fc800000006ff */
[----:B------:R1:W3:Y:S03]  /*7950*/  SYNCS.PHASECHK.TRANS64.TRYWAIT P0, [R0+URZ+0x488], R3 ;  /* 0x00048803000075a7 */ /* 0x0002e600080011ff */
[----:B---3--:R-:W-:Y:S05]  /*7960*/  @!P0 NANOSLEEP.SYNCS 0x989680 ;  /* 0x009896800000895d */ /* 0x008fea0003900000 */
[----:B------:R-:W3:Y:S02]  /*7970*/  @!P0 SYNCS.PHASECHK.TRANS64 P0, [R0+URZ+0x488], R3 ;  /* 0x00048803000085a7 */ /* 0x000ee400080010ff */
[----:B--23--:R-:W-:Y:S05]  /*7980*/  @P0 EXIT ;  /* 0x000000000000094d */ /* 0x00cfea0003800000 */
[----:B------:R-:W-:Y:S05]  /*7990*/  BRA `(.L_x_163) ;  /* 0xfffffffc00e87947 */ /* 0x000fea000383ffff */
.L_x_154:
[----:B------:R-:W-:-:S06]  /*79a0*/  UISETP.GE.AND UP1, UPT, UR10, 0x4, UPT ;  /* 0x000000040a00788c */ /* 0x000fcc000bf26270 */
[----:B------:R-:W-:-:S13]  /*79b0*/  PLOP3.LUT P0, PT, PT, PT, UP1, 0x80, 0x8 ;  /* 0x000000000008781c */ /* 0x000fda0003f0f018 */
[----:B------:R-:W-:Y:S05]  /*79c0*/  @!P0 EXIT ;  /* 0x000000000000894d */ /* 0x000fea0003800000 */
[----:B------:R-:W-:Y:S01]  /*79d0*/  BAR.SYNC.DEFER_BLOCKING 0x6, 0xa0 ;  /* 0x0182800000007b1d */ /* 0x000fe20000010000 */
[C---:B------:R-:W-:Y:S01]  /*79e0*/  IMAD.SHL.U32 R4, R103.reuse, 0x40, RZ ;  /* 0x0000004067047824 */ /* 0x040fe200078e00ff */
[----:B------:R-:W-:Y:S01]  /*79f0*/  CS2R R108, SRZ ;  /* 0x00000000006c7805 */ /* 0x000fe2000001ff00 */
[C---:B------:R-:W-:Y:S02]  /*7a00*/  IMAD.SHL.U32 R2, R103.reuse, 0x8, RZ ;  /* 0x0000000867027824 */ /* 0x040fe400078e00ff */
[----:B------:R-:W-:Y:S01]  /*7a10*/  IMAD.SHL.U32 R105, R106, 0x800, RZ ;  /* 0x000008006a697824 */ /* 0x000fe200078e00ff */
[----:B------:R-:W-:Y:S01]  /*7a20*/  UMOV UR43, 0x400 ;  /* 0x00000400002b7882 */ /* 0x000fe20000000000 */
[C---:B------:R-:W-:Y:S01]  /*7a30*/  LOP3.LUT R3, R4.reuse, 0x180, RZ, 0xc0, !PT ;  /* 0x0000018004037812 */ /* 0x040fe200078ec0ff */
[----:B------:R-:W-:Y:S01]  /*7a40*/  ULEA UR43, UR37, UR43, 0x18 ;  /* 0x0000002b252b7291 */ /* 0x000fe2000f8ec0ff */
[----:B------:R-:W1:Y:S01]  /*7a50*/  LDC R101, c[0x0][0x370] ;  /* 0x0000dc00ff657b82 */ /* 0x000e620000000800 */
[----:B------:R-:W-:Y:S01]  /*7a60*/  LOP3.LUT R4, R4, 0x640, RZ, 0xc0, !PT ;  /* 0x0000064004047812 */ /* 0x000fe200078ec0ff */
[----:B------:R-:W-:Y:S01]  /*7a70*/  IMAD.U32 R47, R103, 0x10000, RZ ;  /* 0x00010000672f7824 */ /* 0x000fe200078e00ff */
[----:B------:R-:W-:Y:S01]  /*7a80*/  LOP3.LUT R2, R3, 0x30, R2, 0xf8, !PT ;  /* 0x0000003003027812 */ /* 0x000fe200078ef802 */
[----:B------:R-:W-:Y:S01]  /*7a90*/  IMAD.SHL.U32 R104, R103, 0x10, RZ ;  /* 0x0000001067687824 */ /* 0x000fe200078e00ff */
[----:B------:R-:W-:Y:S01]  /*7aa0*/  SHF.R.U32.HI R3, RZ, 0x1, R103 ;  /* 0x00000001ff037819 */ /* 0x000fe20000011667 */
[----:B------:R-:W-:Y:S01]  /*7ab0*/  UIADD3 UR4, UPT, UPT, UR43, 0x1600, URZ ;  /* 0x000016002b047890 */ /* 0x000fe2000fffe0ff */
[----:B------:R-:W-:Y:S01]  /*7ac0*/  LOP3.LUT R105, R4, 0x800, R105, 0xf8, !PT ;  /* 0x0000080004697812 */ /* 0x000fe200078ef869 */
[----:B------:R-:W2:Y:S01]  /*7ad0*/  LDC R42, c[0x0][0xb0c] ;  /* 0x0002c300ff2a7b82 */ /* 0x000ea20000000800 */
[----:B------:R-:W-:Y:S01]  /*7ae0*/  LOP3.LUT R4, R2, 0x20, R3, 0x78, !PT ;  /* 0x0000002002047812 */ /* 0x000fe200078e7803 */
[----:B------:R-:W-:Y:S01]  /*7af0*/  IMAD.SHL.U32 R2, R106, 0x200000, RZ ;  /* 0x002000006a027824 */ /* 0x000fe200078e00ff */
[----:B------:R-:W-:Y:S01]  /*7b00*/  LOP3.LUT R104, R104, 0x20, RZ, 0xc0, !PT ;  /* 0x0000002068687812 */ /* 0x000fe200078ec0ff */
[----:B------:R-:W-:Y:S01]  /*7b10*/  IMAD.MOV.U32 R44, RZ, RZ, RZ ;  /* 0x000000ffff2c7224 */ /* 0x000fe200078e00ff */
[----:B------:R-:W-:Y:S01]  /*7b20*/  LOP3.LUT R105, R105, R4, RZ, 0xfc, !PT ;  /* 0x0000000469697212 */ /* 0x000fe200078efcff */
[----:B------:R-:W-:Y:S01]  /*7b30*/  IMAD.MOV.U32 R110, RZ, RZ, RZ ;  /* 0x000000ffff6e7224 */ /* 0x000fe200078e00ff */
[----:B------:R-:W3:Y:S01]  /*7b40*/  LDS R0, [UR43+0x550] ;  /* 0x0005502bff007984 */ /* 0x000ee20008000800 */
[----:B------:R-:W4:Y:S01]  /*7b50*/  LDC R100, c[0x0][0xb20] ;  /* 0x0002c800ff647b82 */ /* 0x000f220000000800 */
[----:B------:R-:W-:Y:S01]  /*7b60*/  LOP3.LUT R2, R2, 0x200000, RZ, 0xc0, !PT ;  /* 0x0020000002027812 */ /* 0x000fe200078ec0ff */
[----:B------:R-:W-:Y:S01]  /*7b70*/  VIADD R3, R105, UR43 ;  /* 0x0000002b69037c36 */ /* 0x000fe20008000000 */
[----:B------:R-:W1:Y:S01]  /*7b80*/  LDCU.64 UR46, c[0x0][0x348] ;  /* 0x00006900ff2e77ac */ /* 0x000e620008000a00 */
[----:B------:R-:W-:Y:S01]  /*7b90*/  IMAD.MOV.U32 R114, RZ, RZ, RZ ;  /* 0x000000ffff727224 */ /* 0x000fe200078e00ff */
[----:B------:R-:W-:Y:S01]  /*7ba0*/  LOP3.LUT R47, R2, 0x400000, R47, 0xf8, !PT ;  /* 0x00400000022f7812 */ /* 0x000fe200078ef82f */
[----:B------:R-:W-:Y:S01]  /*7bb0*/  IMAD.U32 R111, RZ, RZ, UR4 ;  /* 0x00000004ff6f7e24 */ /* 0x000fe2000f8e00ff */
[----:B------:R-:W-:Y:S01]  /*7bc0*/  IADD3 R104, PT, PT, -R104, 0x600, R3 ;  /* 0x0000060068687810 */ /* 0x000fe20007ffe103 */
[----:B------:R-:W1:Y:S01]  /*7bd0*/  LDC R41, c[0x0][0xb30] ;  /* 0x0002cc00ff297b82 */ /* 0x000e620000000800 */
[----:B------:R-:W1:Y:S01]  /*7be0*/  LDCU.64 UR38, c[0x0][0x888] ;  /* 0x00011100ff2677ac */ /* 0x000e620008000a00 */
[----:B------:R-:W-:-:S06]  /*7bf0*/  UIADD3 UR42, UPT, UPT, UR43, 0x600, URZ ;  /* 0x000006002b2a7890 */ /* 0x000fcc000fffe0ff */
[----:B------:R-:W1:Y:S08]  /*7c00*/  LDC.64 R90, c[0x0][0xb10] ;  /* 0x0002c400ff5a7b82 */ /* 0x000e700000000a00 */
[----:B------:R-:W1:Y:S08]  /*7c10*/  LDC.64 R38, c[0x0][0xb18] ;  /* 0x0002c600ff267b82 */ /* 0x000e700000000a00 */
[----:B------:R-:W1:Y:S01]  /*7c20*/  LDC.64 R86, c[0x0][0x888] ;  /* 0x00022200ff567b82 */ /* 0x000e620000000a00 */
[----:B---3--:R-:W-:-:S07]  /*7c30*/  IMAD.IADD R47, R0, 0x1, R47 ;  /* 0x00000001002f7824 */ /* 0x008fce00078e022f */
[----:B------:R-:W3:Y:S08]  /*7c40*/  LDC.64 R36, c[0x0][0xb28] ;  /* 0x0002ca00ff247b82 */ /* 0x000ef00000000a00 */
[----:B------:R-:W1:Y:S08]  /*7c50*/  LDC.64 R88, c[0x0][0x890] ;  /* 0x00022400ff587b82 */ /* 0x000e700000000a00 */
[----:B------:R-:W1:Y:S08]  /*7c60*/  LDC.64 R84, c[0x0][0x8b0] ;  /* 0x00022c00ff547b82 */ /* 0x000e700000000a00 */
[----:B------:R-:W1:Y:S08]  /*7c70*/  LDC.64 R82, c[0x0][0x8a8] ;  /* 0x00022a00ff527b82 */ /* 0x000e700000000a00 */
[----:B--2-4-:R-:W1:Y:S02]  /*7c80*/  LDC R102, c[0x0][0x374] ;  /* 0x0000dd00ff667b82 */ /* 0x014e640000000800 */
.L_x_181:
[C---:B------:R-:W-:Y:S02]  /*7c90*/  LEA R0, R114.reuse, UR43, 0x3 ;  /* 0x0000002b72007c11 */ /* 0x040fe4000f8e18ff */
[----:B------:R-:W-:Y:S02]  /*7ca0*/  SHF.L.U32 R3, R109, 0x1f, RZ ;  /* 0x0000001f6d037819 */ /* 0x000fe400000006ff */
[----:B------:R-:W-:Y:S02]  /*7cb0*/  LEA R16, R114, UR43, 0x4 ;  /* 0x0000002b72107c11 */ /* 0x000fe4000f8e20ff */
[----:B--2---:R-:W2:Y:S02]  /*7cc0*/  SYNCS.PHASECHK.TRANS64.TRYWAIT P0, [R0+URZ+0x4a0], R3 ;  /* 0x0004a003000075a7 */ /* 0x004ea400080011ff */
[----:B-12---:R-:W-:Y:S05]  /*7cd0*/  @!P0 BRA `(.L_x_164) ;  /* 0x0000003800fc8947 */ /* 0x006fea0003800000 */
.L_x_352:
[----:B------:R-:W4:Y:S01]  /*7ce0*/  LDC.64 R12, c[0x0][0xb10] ;  /* 0x0002c400ff0c7b82 */ /* 0x000f220000000a00 */
[----:B------:R-:W3:Y:S01]  /*7cf0*/  LDS.128 R16, [R16+0x530] ;  /* 0x0005300010107984 */ /* 0x000ee20000000c00 */
[----:B-1----:R-:W-:Y:S01]  /*7d00*/  ISETP.NE.AND P1, PT, R41, 0x1, PT ;  /* 0x000000012900780c */ /* 0x002fe20003f25270 */
[----:B--2---:R-:W-:Y:S01]  /*7d10*/  VIADD R0, R0, 0x4b0 ;  /* 0x000004b000007836 */ /* 0x004fe20000000000 */
[----:B------:R-:W-:Y:S04]  /*7d20*/  ISETP.GE.AND P0, PT, R40, 0x1, PT ;  /* 0x000000012800780c */ /* 0x000fe80003f06270 */
[----:B------:R-:W1:Y:S01]  /*7d30*/  LDC.64 R10, c[0x0][0xb18] ;  /* 0x0002c600ff0a7b82 */ /* 0x000e620000000a00 */
[----:B------:R-:W-:Y:S01]  /*7d40*/  PRMT R0, RZ, 0x654, R0 ;  /* 0x00000654ff007816 */ /* 0x000fe20000000000 */
[----:B------:R-:W-:Y:S01]  /*7d50*/  @!PT LDS RZ, [RZ] ;  /* 0x00000000fffff984 */ /* 0x000fe20000000800 */
[----:B------:R-:W-:Y:S01]  /*7d60*/  @!PT LDS RZ, [RZ] ;  /* 0x00000000fffff984 */ /* 0x000fe20000000800 */
[----:B------:R-:W-:Y:S01]  /*7d70*/  @!PT LDS RZ, [RZ] ;  /* 0x00000000fffff984 */ /* 0x000fe20000000800 */
[----:B------:R-:W-:Y:S01]  /*7d80*/  @!PT LDS RZ, [RZ] ;  /* 0x00000000fffff984 */ /* 0x000fe20000000800 */
[----:B------:R2:W-:Y:S06]  /*7d90*/  MEMBAR.ALL.CTA ;  /* 0x0000000000007992 */ /* 0x0005ec0000008000 */
[----:B--2---:R-:W2:Y:S01]  /*7da0*/  FENCE.VIEW.ASYNC.S ;  /* 0x00000000000073c6 */ /* 0x004ea20000000000 */
[----:B------:R-:W1:Y:S08]  /*7db0*/  @!P1 LDC R14, c[0x0][0xb20] ;  /* 0x0002c800ff0e9b82 */ /* 0x000e700000000800 */
[----:B------:R-:W1:Y:S01]  /*7dc0*/  @!P1 LDC R9, c[0x0][0xb0c] ;  /* 0x0002c300ff099b82 */ /* 0x000e620000000800 */
[----:B--2---:R2:W-:Y:S01]  /*7dd0*/  SYNCS.ARRIVE.TRANS64.RED.A1T0 RZ, [R0+URZ], RZ ;  /* 0x000000ff00ff79a7 */ /* 0x0045e200081004ff */
[----:B---3--:R-:W-:Y:S04]  /*7de0*/  LOP3.LUT P4, RZ, R18, 0x1, RZ, 0xc0, !PT ;  /* 0x0000000112ff7812 */ /* 0x008fe8000788c0ff */
[----:B------:R-:W-:Y:S09]  /*7df0*/  P2R R112, PR, RZ, 0x10 ;  /* 0x00000010ff707803 */ /* 0x000ff20000000000 */
[----:B------:R-:W-:Y:S02]  /*7e00*/  @P4 MOV R45, R16 ;  /* 0x00000010002d4202 */ /* 0x000fe40000000f00 */
[----:B------:R-:W-:Y:S01]  /*7e10*/  @P4 LOP3.LUT R43, R17, 0xffff, RZ, 0xc0, !PT ;  /* 0x0000ffff112b4812 */ /* 0x000fe200078ec0ff */
[----:B--2-4-:R-:W-:Y:S06]  /*7e20*/  @!P0 BRA `(.L_x_165) ;  /* 0x0000000000a48947 */ /* 0x014fec0003800000 */
[----:B------:R-:W-:Y:S01]  /*7e30*/  IMAD.HI.U32 R21, R102, R39, RZ ;  /* 0x0000002766157227 */ /* 0x000fe200078e00ff */
[----:B------:R-:W-:Y:S02]  /*7e40*/  ISETP.NE.AND P0, PT, R38, 0x1, PT ;  /* 0x000000012600780c */ /* 0x000fe40003f05270 */
[----:B------:R-:W-:Y:S01]  /*7e50*/  ISETP.NE.AND P2, PT, R40, 0x1, PT ;  /* 0x000000012800780c */ /* 0x000fe20003f45270 */
[----:B------:R-:W-:Y:S01]  /*7e60*/  IMAD.HI.U32 R20, R101, R90, RZ ;  /* 0x0000005a65147227 */ /* 0x000fe200078e00ff */
[----:B------:R-:W-:Y:S02]  /*7e70*/  SHF.R.U32.HI R21, RZ, R100, R21 ;  /* 0x00000064ff157219 */ /* 0x000fe40000011615 */
[----:B------:R-:W-:Y:S01]  /*7e80*/  ISETP.NE.AND P3, PT, R42, 0x1, PT ;  /* 0x000000012a00780c */ /* 0x000fe20003f65270 */
[----:B------:R-:W-:Y:S01]  /*7e90*/  IMAD.HI.U32 R24, R45, R90, RZ ;  /* 0x0000005a2d187227 */ /* 0x000fe200078e00ff */
[----:B------:R-:W-:Y:S02]  /*7ea0*/  SHF.R.U32.HI R20, RZ, R91, R20 ;  /* 0x0000005bff147219 */ /* 0x000fe40000011614 */
[----:B------:R-:W-:Y:S01]  /*7eb0*/  SEL R3, R102, R21, !P0 ;  /* 0x0000001566037207 */ /* 0x000fe20004000000 */
[----:B------:R-:W-:Y:S01]  /*7ec0*/  IMAD.HI.U32 R21, R43, R39, RZ ;  /* 0x000000272b157227 */ /* 0x000fe200078e00ff */
[----:B------:R-:W-:Y:S02]  /*7ed0*/  SEL R7, R101, R20, !P3 ;  /* 0x0000001465077207 */ /* 0x000fe40005800000 */
[----:B------:R-:W-:Y:S01]  /*7ee0*/  SHF.R.U32.HI R24, RZ, R91, R24 ;  /* 0x0000005bff187219 */ /* 0x000fe20000011618 */
[-C--:B------:R-:W-:Y:S04]  /*7ef0*/  IMAD.HI.U32 R20, R3, R36.reuse, RZ ;  /* 0x0000002403147227 */ /* 0x080fe800078e00ff */
[----:B------:R-:W-:Y:S01]  /*7f00*/  IMAD.HI.U32 R22, R7, R36, RZ ;  /* 0x0000002407167227 */ /* 0x000fe200078e00ff */
[-C--:B------:R-:W-:Y:S02]  /*7f10*/  @P2 SHF.R.U32.HI R3, RZ, R37.reuse, R20 ;  /* 0x00000025ff032219 */ /* 0x080fe40000011614 */
[----:B------:R-:W-:Y:S02]  /*7f20*/  SHF.R.U32.HI R20, RZ, R100, R21 ;  /* 0x00000064ff147219 */ /* 0x000fe40000011615 */
[----:B------:R-:W-:Y:S01]  /*7f30*/  @P2 SHF.R.U32.HI R7, RZ, R37, R22 ;  /* 0x00000025ff072219 */ /* 0x000fe20000011616 */
[C---:B------:R-:W-:Y:S01]  /*7f40*/  IMAD R2, R40.reuse, R3, RZ ;  /* 0x0000000328027224 */ /* 0x040fe200078e02ff */
[----:B------:R-:W-:Y:S02]  /*7f50*/  SEL R5, R43, R20, !P0 ;  /* 0x000000142b057207 */ /* 0x000fe40004000000 */
[----:B------:R-:W-:Y:S01]  /*7f60*/  SEL R3, R45, R24, !P3 ;  /* 0x000000182d037207 */ /* 0x000fe20005800000 */
[----:B------:R-:W-:Y:S01]  /*7f70*/  IMAD R4, R40, R7, RZ ;  /* 0x0000000728047224 */ /* 0x000fe200078e02ff */
[C---:B------:R-:W-:Y:S01]  /*7f80*/  ISETP.GE.AND P0, PT, R5.reuse, R2, PT ;  /* 0x000000020500720c */ /* 0x040fe20003f06270 */
[----:B------:R-:W-:Y:S03]  /*7f90*/  IMAD.HI.U32 R6, R5, R36, RZ ;  /* 0x0000002405067227 */ /* 0x000fe600078e00ff */
[----:B------:R-:W-:Y:S01]  /*7fa0*/  ISETP.GE.OR P0, PT, R3, R4, P0 ;  /* 0x000000040300720c */ /* 0x000fe20000706670 */
[----:B------:R-:W-:Y:S01]  /*7fb0*/  IMAD.MOV R4, RZ, RZ, -R3 ;  /* 0x000000ffff047224 */ /* 0x000fe200078e0a03 */
[-C--:B------:R-:W-:Y:S03]  /*7fc0*/  SHF.R.U32.HI R6, RZ, R37.reuse, R6 ;  /* 0x00000025ff067219 */ /* 0x080fe60000011606 */
[----:B------:R-:W-:Y:S01]  /*7fd0*/  IMAD R45, R42, R4, R45 ;  /* 0x000000042a2d7224 */ /* 0x000fe200078e022d */
[----:B------:R-:W-:Y:S05]  /*7fe0*/  SEL R15, R5, R6, !P2 ;  /* 0x00000006050f7207 */ /* 0x000fea0005000000 */
[----:B------:R-:W-:Y:S02]  /*7ff0*/  IMAD.MOV R6, RZ, RZ, -R15 ;  /* 0x000000ffff067224 */ /* 0x000fe400078e0a0f */
[C---:B------:R-:W-:Y:S04]  /*8000*/  @!P0 IMAD.HI.U32 R2, R3.reuse, R36, RZ ;  /* 0x0000002403028227 */ /* 0x040fe800078e00ff */
[----:B------:R-:W-:Y:S01]  /*8010*/  IMAD R6, R40, R6, R5 ;  /* 0x0000000628067224 */ /* 0x000fe200078e0205 */
[----:B------:R-:W-:Y:S04]  /*8020*/  @!P0 SHF.R.U32.HI R2, RZ, R37, R2 ;  /* 0x00000025ff028219 */ /* 0x000fe80000011602 */
[----:B------:R-:W-:Y:S02]  /*8030*/  @!P0 SEL R0, R3, R2, !P2 ;  /* 0x0000000203008207 */ /* 0x000fe40005000000 */
[----:B------:R-:W-:Y:S02]  /*8040*/  IADD3 R2, PT, PT, -R5, RZ, RZ ;  /* 0x000000ff05027210 */ /* 0x000fe40007ffe1ff */
[----:B------:R-:W-:Y:S01]  /*8050*/  @!P0 IADD3 R8, PT, PT, R15, -R0, RZ ;  /* 0x800000000f088210 */ /* 0x000fe20007ffe0ff */
[----:B------:R-:W-:Y:S02]  /*8060*/  @!P0 IMAD R0, R7, R6, R0 ;  /* 0x0000000607008224 */ /* 0x000fe400078e0200 */
[----:B------:R-:W-:Y:S02]  /*8070*/  IMAD R43, R38, R2, R43 ;  /* 0x00000002262b7224 */ /* 0x000fe400078e022b */
[----:B------:R-:W-:Y:S02]  /*8080*/  @!P0 IMAD R5, R8, R40, R3 ;  /* 0x0000002808058224 */ /* 0x000fe400078e0203 */
[----:B------:R-:W-:Y:S04]  /*8090*/  @!P0 IMAD.MOV.U32 R3, RZ, RZ, R0 ;  /* 0x000000ffff038224 */ /* 0x000fe800078e0000 */
[----:B------:R-:W-:Y:S02]  /*80a0*/  IMAD R45, R3, R42, R45 ;  /* 0x0000002a032d7224 */ /* 0x000fe400078e022d */
[----:B------:R-:W-:Y:S07]  /*80b0*/  IMAD R43, R5, R38, R43 ;  /* 0x00000026052b7224 */ /* 0x000fee00078e022b */
.L_x_165:
[----:B------:R-:W-:Y:S01]  /*80c0*/  @!P1 IMAD.HI.U32 R0, R45, R12, RZ ;  /* 0x0000000c2d009227 */ /* 0x000fe200078e00ff */
[----:B-1----:R-:W-:Y:S01]  /*80d0*/  @!P1 ISETP.NE.AND P0, PT, R10, 0x1, PT ;  /* 0x000000010a00980c */ /* 0x002fe20003f05270 */
[----:B------:R-:W-:Y:S01]  /*80e0*/  ULOP3.LUT UP0, URZ, UR42, 0x1b0, URZ, 0xc0, !UPT ;  /* 0x000001b02aff7892 */ /* 0x000fe2000f80c0ff */
[----:B------:R-:W-:Y:S01]  /*80f0*/  @!P1 ISETP.NE.AND P2, PT, R9, 0x1, PT ;  /* 0x000000010900980c */ /* 0x000fe20003f45270 */
[----:B------:R-:W-:Y:S01]  /*8100*/  @!P1 IMAD.HI.U32 R3, R43, R11, RZ ;  /* 0x0000000b2b039227 */ /* 0x000fe200078e00ff */
[----:B------:R-:W-:Y:S02]  /*8110*/  @!P1 SHF.R.U32.HI R0, RZ, R13, R0 ;  /* 0x0000000dff009219 */ /* 0x000fe40000011600 */
[----:B------:R-:W-:Y:S01]  /*8120*/  @P4 SHF.R.U32.HI R107, RZ, 0x10, R17 ;  /* 0x00000010ff6b4819 */ /* 0x000fe20000011611 */
[----:B------:R-:W-:Y:S01]  /*8130*/  VIADD R114, R114, 0x1 ;  /* 0x0000000172727836 */ /* 0x000fe20000000000 */
[----:B------:R-:W-:Y:S02]  /*8140*/  @!P1 SHF.R.U32.HI R2, RZ, R14, R3 ;  /* 0x0000000eff029219 */ /* 0x000fe40000011603 */
[----:B------:R-:W-:Y:S02]  /*8150*/  @!P1 SEL R3, R45, R0, !P2 ;  /* 0x000000002d039207 */ /* 0x000fe40005000000 */
[----:B------:R-:W-:Y:S05]  /*8160*/  @!P1 SEL R2, R43, R2, !P0 ;  /* 0x000000022b029207 */ /* 0x000fea0004000000 */
[----:B------:R-:W-:Y:S02]  /*8170*/  @!P1 IMAD.IADD R0, R2, 0x1, -R3 ;  /* 0x0000000102009824 */ /* 0x000fe400078e0a03 */
[----:B------:R-:W-:Y:S02]  /*8180*/  @!P1 IMAD.IADD R2, R3, 0x1, -R2 ;  /* 0x0000000103029824 */ /* 0x000fe400078e0a02 */
[----:B------:R-:W-:Y:S02]  /*8190*/  @!P1 IMAD R45, R0, R9, R45 ;  /* 0x00000009002d9224 */ /* 0x000fe400078e022d */
[----:B------:R-:W-:Y:S01]  /*81a0*/  @!P1 IMAD R43, R2, R10, R43 ;  /* 0x0000000a022b9224 */ /* 0x000fe200078e022b */
[----:B------:R-:W-:Y:S06]  /*81b0*/  BRA.U !UP0, `(.L_x_166) ;  /* 0x0000000108407547 */ /* 0x000fec000b800000 */
[----:B------:R-:W1:Y:S01]  /*81c0*/  LDCU.64 UR8, c[0x4][0x80] ;  /* 0x01001000ff0877ac */ /* 0x000e620008000a00 */
[----:B------:R-:W-:Y:S01]  /*81d0*/  MOV R3, 0x0 ;  /* 0x0000000000037802 */ /* 0x000fe20000000f00 */
[----:B------:R-:W-:Y:S02]  /*81e0*/  HFMA2 R12, -RZ, RZ, 0, 5.9604644775390625e-08 ;  /* 0x00000001ff0c7431 */ /* 0x000fe400000001ff */
[----:B------:R-:W-:Y:S02]  /*81f0*/  IMAD.MOV.U32 R8, RZ, RZ, 0x70 ;  /* 0x00000070ff087424 */ /* 0x000fe400078e00ff */
[----:B------:R-:W-:Y:S01]  /*8200*/  IMAD.MOV.U32 R13, RZ, RZ, RZ ;  /* 0x000000ffff0d7224 */ /* 0x000fe200078e00ff */
[----:B------:R-:W2:Y:S01]  /*8210*/  LDCU.64 UR6, c[0x4][0x88] ;  /* 0x01001100ff0677ac */ /* 0x000ea20008000a00 */
[----:B------:R-:W3:Y:S01]  /*8220*/  LDC.64 R2, c[0x4][R3] ;  /* 0x0100000003027b82 */ /* 0x000ee20000000a00 */
[----:B------:R-:W4:Y:S01]  /*8230*/  LDCU.64 UR4, c[0x4][0x8] ;  /* 0x01000100ff0477ac */ /* 0x000f220008000a00 */
[----:B-1----:R-:W-:Y:S01]  /*8240*/  MOV R5, UR9 ;  /* 0x0000000900057c02 */ /* 0x002fe20008000f00 */
[----:B------:R-:W-:Y:S01]  /*8250*/  IMAD.U32 R4, RZ, RZ, UR8 ;  /* 0x00000008ff047e24 */ /* 0x000fe2000f8e00ff */
[----:B--2---:R-:W-:Y:S01]  /*8260*/  MOV R7, UR7 ;  /* 0x0000000700077c02 */ /* 0x004fe20008000f00 */
[----:B------:R-:W-:Y:S01]  /*8270*/  IMAD.U32 R6, RZ, RZ, UR6 ;  /* 0x00000006ff067e24 */ /* 0x000fe2000f8e00ff */
[----:B----4-:R-:W-:Y:S01]  /*8280*/  MOV R11, UR5 ;  /* 0x00000005000b7c02 */ /* 0x010fe20008000f00 */
[----:B------:R-:W-:Y:S02]  /*8290*/  IMAD.U32 R10, RZ, RZ, UR4 ;  /* 0x00000004ff0a7e24 */ /* 0x000fe4000f8e00ff */
[----:B------:R-:W-:Y:S07]  /*82a0*/  LEPC R20, `(.L_x_166) ;  /* 0x000000001014794e */ /* 0x000fee0000000000 */
[----:B---3-5:R-:W-:Y:S05]  /*82b0*/  CALL.ABS.NOINC R2 ;  /* 0x0000000002007343 */ /* 0x028fea0003c00000 */
.L_x_166:
[----:B------:R-:W-:Y:S01]  /*82c0*/  LOP3.LUT P0, RZ, R111, 0x1b0, RZ, 0xc0, !PT ;  /* 0x000001b06fff7812 */ /* 0x000fe2000780c0ff */
[----:B------:R-:W-:Y:S11]  /*82d0*/  BSSY.RECONVERGENT B6, `(.L_x_167) ;  /* 0x0000013000067945 */ /* 0x000ff60003800200 */
[----:B------:R-:W-:Y:S01]  /*82e0*/  @!UPT UIADD3 URZ, UPT, UPT, URZ, URZ, URZ ;  /* 0x000000fffffff290 */ /* 0x000fe2000fffe0ff */
[----:B------:R-:W-:Y:S05]  /*82f0*/  @!P0 BRA `(.L_x_168) ;  /* 0x0000000000408947 */ /* 0x000fea0003800000 */
        /* <DEDUP_REMOVED lines=16> */
.L_x_168:
[----:B------:R-:W-:Y:S05]  /*8400*/  BSYNC.RECONVERGENT B6 ;  /* 0x0000000000067941 */ /* 0x000fea0003800200 */
.L_x_167:
[----:B------:R-:W-:Y:S01]  /*8410*/  ISETP.NE.U32.AND P3, PT, R88, RZ, PT ;  /* 0x000000ff5800720c */ /* 0x000fe20003f65070 */
[----:B------:R-:W-:Y:S01]  /*8420*/  UISETP.NE.AND UP1, UPT, UR44, URZ, UPT ;  /* 0x000000ff2c00728c */ /* 0x000fe2000bf25270 */
[----:B------:R-:W-:Y:S02]  /*8430*/  ISETP.NE.U32.AND P4, PT, R84, RZ, PT ;  /* 0x000000ff5400720c */ /* 0x000fe40003f85070 */
[----:B------:R-:W-:Y:S02]  /*8440*/  ISETP.NE.AND.EX P3, PT, R89, RZ, PT, P3 ;  /* 0x000000ff5900720c */ /* 0x000fe40003f65330 */
[----:B------:R-:W-:Y:S02]  /*8450*/  PLOP3.LUT P1, PT, PT, PT, PT, 0x8, 0x80 ;  /* 0x000000000080781c */ /* 0x000fe40003f2e170 */
[----:B------:R-:W-:Y:S02]  /*8460*/  PLOP3.LUT P0, PT, PT, PT, UP1, 0x80, 0x8 ;  /* 0x000000000008781c */ /* 0x000fe40003f0f018 */
[----:B------:R-:W-:Y:S02]  /*8470*/  ISETP.NE.AND.EX P4, PT, R85, RZ, PT, P4 ;  /* 0x000000ff5500720c */ /* 0x000fe40003f85340 */
[----:B------:R-:W1:Y:S09]  /*8480*/  @UP1 LDCU.64 UR4, c[0x0][0x888] ;  /* 0x00011100ff0417ac */ /* 0x000e720008000a00 */
[----:B------:R-:W-:Y:S01]  /*8490*/  @P0 PLOP3.LUT P1, PT, P3, PT, PT, 0x80, 0x8 ;  /* 0x000000000008081c */ /* 0x000fe20001f2f070 */
[----:B-1----:R-:W-:Y:S04]  /*84a0*/  @UP1 UISETP.NE.U32.AND UP0, UPT, UR4, URZ, UPT ;  /* 0x000000ff0400128c */ /* 0x002fe8000bf05070 */
[----:B------:R-:W-:Y:S04]  /*84b0*/  @UP1 UISETP.NE.AND.EX UP0, UPT, UR5, URZ, UPT, UP0 ;  /* 0x000000ff0500128c */ /* 0x000fe8000bf05300 */
[----:B------:R-:W-:Y:S01]  /*84c0*/  @UP1 USEL UR4, URZ, 0xffffffff, UP0 ;  /* 0xffffffffff041887 */ /* 0x000fe20008000000 */
[----:B------:R-:W-:Y:S11]  /*84d0*/  @!P3 BRA `(.L_x_169) ;  /* 0x00000000002cb947 */ /* 0x000ff60003800000 */
[----:B------:R-:W-:Y:S01]  /*84e0*/  ISETP.NE.U32.AND P2, PT, R86, RZ, PT ;  /* 0x000000ff5600720c */ /* 0x000fe20003f45070 */
[----:B------:R-:W-:Y:S03]  /*84f0*/  IMAD.MOV.U32 R99, RZ, RZ, 0x1 ;  /* 0x00000001ff637424 */ /* 0x000fe600078e00ff */
[----:B------:R-:W-:Y:S11]  /*8500*/  ISETP.NE.AND.EX P2, PT, R87, RZ, PT, P2 ;  /* 0x000000ff5700720c */ /* 0x000ff60003f45320 */
[----:B------:R-:W-:Y:S02]  /*8510*/  @!UPT UIADD3 URZ, UPT, UPT, URZ, URZ, URZ ;  /* 0x000000fffffff290 */ /* 0x000fe4000fffe0ff */
[----:B------:R-:W1:Y:S01]  /*8520*/  @P2 LDC.64 R2, c[0x0][0x888] ;  /* 0x00022200ff022b82 */ /* 0x000e620000000a00 */
[----:B------:R-:W-:Y:S04]  /*8530*/  @P2 IMAD R0, R88, UR36, RZ ;  /* 0x0000002458002c24 */ /* 0x000fe8000f8e02ff */
[----:B-1----:R-:W-:Y:S04]  /*8540*/  @P2 IMAD.WIDE R2, R0, 0x4, R2 ;  /* 0x0000000400022825 */ /* 0x002fe800078e0202 */
[----:B------:R-:W-:Y:S01]  /*8550*/  HFMA2 R0, -RZ, RZ, 0, 5.9604644775390625e-08 ;  /* 0x00000001ff007431 */ /* 0x000fe200000001ff */
[----:B-----5:R1:W5:Y:S04]  /*8560*/  @P2 LDG.E R48, desc[UR40][R2.64] ;  /* 0x0000002802302981 */ /* 0x020368000c1e1900 */
[----:B------:R-:W-:Y:S01]  /*8570*/  @!P2 PRMT R99, R0, 0x7610, R99 ;  /* 0x000076100063a816 */ /* 0x000fe20000000063 */
[----:B-1----:R-:W2:Y:S06]  /*8580*/  @!P2 LDC R48, c[0x0][0x880] ;  /* 0x00022000ff30ab82 */ /* 0x002eac0000000800 */
.L_x_169:
[----:B------:R-:W-:Y:S05]  /*8590*/  @!P4 BRA `(.L_x_170) ;  /* 0x000000000020c947 */ /* 0x000fea0003800000 */
[----:B------:R-:W-:Y:S04]  /*85a0*/  ISETP.NE.U32.AND P2, PT, R82, RZ, PT ;  /* 0x000000ff5200720c */ /* 0x000fe80003f45070 */
[----:B------:R-:W-:Y:S11]  /*85b0*/  ISETP.NE.AND.EX P2, PT, R83, RZ, PT, P2 ;  /* 0x000000ff5300720c */ /* 0x000ff60003f45320 */
[----:B------:R-:W-:Y:S02]  /*85c0*/  @!UPT UIADD3 URZ, UPT, UPT, URZ, URZ, URZ ;  /* 0x000000fffffff290 */ /* 0x000fe4000fffe0ff */
[----:B------:R-:W1:Y:S01]  /*85d0*/  @P2 LDC.64 R2, c[0x0][0x8a8] ;  /* 0x00022a00ff022b82 */ /* 0x000e620000000a00 */
[----:B------:R-:W-:Y:S04]  /*85e0*/  @P2 IMAD R0, R84, UR36, RZ ;  /* 0x0000002454002c24 */ /* 0x000fe8000f8e02ff */
[----:B-1----:R-:W-:Y:S05]  /*85f0*/  @P2 IMAD.WIDE R2, R0, 0x4, R2 ;  /* 0x0000000400022825 */ /* 0x002fea00078e0202 */
[----:B-----5:R1:W5:Y:S02]  /*8600*/  @P2 LDG.E R46, desc[UR40][R2.64] ;  /* 0x00000028022e2981 */ /* 0x020364000c1e1900 */
[----:B-1----:R-:W3:Y:S02]  /*8610*/  @!P2 LDC R46, c[0x0][0x8a0] ;  /* 0x00022800ff2eab82 */ /* 0x002ee40000000800 */
.L_x_170:
[----:B--2--5:R-:W-:Y:S01]  /*8620*/  @P0 ISETP.NE.AND P4, PT, R48, RZ, PT ;  /* 0x000000ff3000020c */ /* 0x024fe20003f85270 */
[----:B------:R-:W-:Y:S01]  /*8630*/  IMAD.U32 R0, RZ, RZ, UR4 ;  /* 0x00000004ff007e24 */ /* 0x000fe2000f8e00ff */
[----:B------:R-:W-:Y:S01]  /*8640*/  @P0 LOP3.LUT P2, RZ, R99, 0xff, RZ, 0xc0, !PT ;  /* 0x000000ff63ff0812 */ /* 0x000fe2000784c0ff */
[----:B------:R-:W-:Y:S01]  /*8650*/  BSSY B1, `(.L_x_171) ;  /* 0x0000034000017945 */ /* 0x000fe20003800000 */
[----:B------:R-:W-:Y:S01]  /*8660*/  @P0 SEL R3, RZ, 0xffffffff, P4 ;  /* 0xffffffffff030807 */ /* 0x000fe20002000000 */
[C---:B------:R-:W-:Y:S01]  /*8670*/  IMAD R32, R44.reuse, 0x20, R47 ;  /* 0x000000202c207824 */ /* 0x040fe200078e022f */
[----:B------:R-:W-:Y:S02]  /*8680*/  LEA R113, R44, UR43, 0x3 ;  /* 0x0000002b2c717c11 */ /* 0x000fe4000f8e18ff */
[----:B------:R-:W-:Y:S02]  /*8690*/  CS2R R58, SRZ ;  /* 0x00000000003a7805 */ /* 0x000fe4000001ff00 */
[----:B------:R-:W-:Y:S02]  /*86a0*/  @P1 SEL R3, R0, R3, !P2 ;  /* 0x0000000300031207 */ /* 0x000fe40005000000 */
[----:B------:R-:W-:Y:S02]  /*86b0*/  CS2R R56, SRZ ;  /* 0x0000000000387805 */ /* 0x000fe4000001ff00 */
[----:B------:R-:W-:Y:S02]  /*86c0*/  SHF.L.U32 R2, R110, 0x1f, RZ ;  /* 0x0000001f6e027819 */ /* 0x000fe400000006ff */
[----:B------:R-:W-:Y:S02]  /*86d0*/  CS2R R54, SRZ ;  /* 0x0000000000367805 */ /* 0x000fe4000001ff00 */
[----:B------:R-:W-:Y:S02]  /*86e0*/  @P0 LOP3.LUT R3, R3, 0x1, RZ, 0xc0, !PT ;  /* 0x0000000103030812 */ /* 0x000fe400078ec0ff */
[----:B------:R-:W-:Y:S02]  /*86f0*/  CS2R R52, SRZ ;  /* 0x0000000000347805 */ /* 0x000fe4000001ff00 */
[----:B------:R-:W-:Y:S02]  /*8700*/  PLOP3.LUT P5, PT, PT, PT, PT, 0x8, 0x80 ;  /* 0x000000000080781c */ /* 0x000fe40003fae170 */
[----:B------:R-:W-:Y:S11]  /*8710*/  ISETP.NE.U32.OR P1, PT, R3, 0x1, !P0 ;  /* 0x000000010300780c */ /* 0x000ff60004725470 */
[----:B------:R-:W-:Y:S02]  /*8720*/  @!UPT UIADD3 URZ, UPT, UPT, URZ, URZ, URZ ;  /* 0x000000fffffff290 */ /* 0x000fe4000fffe0ff */
[----:B------:R-:W-:Y:S04]  /*8730*/  @P1 SHF.L.U32 R4, R108, 0x1f, RZ ;  /* 0x0000001f6c041819 */ /* 0x000fe800000006ff */
[----:B------:R-:W1:Y:S01]  /*8740*/  @P1 SYNCS.PHASECHK.TRANS64.TRYWAIT P0, [UR43+0x480], R4 ;  /* 0x00048004ff0015a7 */ /* 0x000e62000800112b */
[----:B------:R2:W4:Y:S01]  /*8750*/  SYNCS.PHASECHK.TRANS64.TRYWAIT P4, [R113+URZ+0x4c0], R2 ;  /* 0x0004c002710075a7 */ /* 0x00052200080811ff */
[----:B-1----:R-:W-:Y:S01]  /*8760*/  @P1 PLOP3.LUT P5, PT, P0, PT, PT, 0x8, 0x80 ;  /* 0x000000000080181c */ /* 0x002fe200007ae170 */
[----:B------:R-:W-:Y:S01]  /*8770*/  @!UPT UIADD3 URZ, UPT, UPT, URZ, URZ, URZ ;  /* 0x000000fffffff290 */ /* 0x000fe2000fffe0ff */
[----:B--2-4-:R-:W-:Y:S11]  /*8780*/  @!P1 BRA `(.L_x_172) ;  /* 0x0000000000809947 */ /* 0x014ff60003800000 */
[----:B------:R-:W-:Y:S01]  /*8790*/  ISETP.NE.U32.AND P0, PT, RZ, UR38, PT ;  /* 0x00000026ff007c0c */ /* 0x000fe2000bf05070 */
[----:B------:R-:W-:Y:S01]  /*87a0*/  BSSY B0, `(.L_x_173) ;  /* 0x0000012000007945 */ /* 0x000fe20003800000 */
[----:B------:R-:W-:Y:S02]  /*87b0*/  ISETP.NE.AND P2, PT, R48, RZ, PT ;  /* 0x000000ff3000720c */ /* 0x000fe40003f45270 */
[----:B------:R-:W-:Y:S02]  /*87c0*/  CS2R R54, SRZ ;  /* 0x0000000000367805 */ /* 0x000fe4000001ff00 */
[----:B------:R-:W-:Y:S02]  /*87d0*/  ISETP.NE.AND.EX P0, PT, RZ, UR39, PT, P0 ;  /* 0x00000027ff007c0c */ /* 0x000fe4000bf05300 */
[----:B------:R-:W-:Y:S02]  /*87e0*/  CS2R R52, SRZ ;  /* 0x0000000000347805 */ /* 0x000fe4000001ff00 */
[----:B------:R-:W-:Y:S02]  /*87f0*/  LOP3.LUT P1, RZ, R99, 0xff, RZ, 0xc0, !PT ;  /* 0x000000ff63ff7812 */ /* 0x000fe4000782c0ff */
[----:B------:R-:W-:Y:S02]  /*8800*/  CS2R R58, SRZ ;  /* 0x00000000003a7805 */ /* 0x000fe4000001ff00 */
[----:B------:R-:W-:Y:S02]  /*8810*/  SEL R0, RZ, 0xffffffff, P2 ;  /* 0xffffffffff007807 */ /* 0x000fe40001000000 */
[----:B------:R-:W-:Y:S02]  /*8820*/  CS2R R56, SRZ ;  /* 0x0000000000387805 */ /* 0x000fe4000001ff00 */
[----:B------:R-:W-:Y:S04]  /*8830*/  SEL R3, RZ, 0xffffffff, P0 ;  /* 0xffffffffff037807 */ /* 0x000fe80000000000 */
[----:B------:R-:W-:Y:S04]  /*8840*/  @P3 SEL R0, R3, R0, !P1 ;  /* 0x0000000003003207 */ /* 0x000fe80004800000 */
[----:B------:R-:W-:Y:S04]  /*8850*/  LOP3.LUT R0, R0, 0x1, RZ, 0xc0, !PT ;  /* 0x0000000100007812 */ /* 0x000fe800078ec0ff */
[----:B------:R-:W-:Y:S01]  /*8860*/  ISETP.NE.U32.AND P0, PT, R0, 0x1, PT ;  /* 0x000000010000780c */ /* 0x000fe20003f05070 */
[----:B------:R-:W-:Y:S01]  /*8870*/  @!UPT UIADD3 URZ, UPT, UPT, URZ, URZ, URZ ;  /* 0x000000fffffff290 */ /* 0x000fe2000fffe0ff */
[----:B------:R-:W-:Y:S11]  /*8880*/  @!P5 BRA `(.L_x_174) ;  /* 0x00000000000cd947 */ /* 0x000ff60003800000 */
[----:B------:R-:W-:Y:S04]  /*8890*/  SHF.L.U32 R3, R108, 0x1f, RZ ;  /* 0x0000001f6c037819 */ /* 0x000fe800000006ff */
[----:B------:R-:W1:Y:S02]  /*88a0*/  SYNCS.PHASECHK.TRANS64.TRYWAIT P1, [UR43+0x480], R3 ;  /* 0x00048003ff0075a7 */ /* 0x000e64000802112b */
[----:B-1----:R-:W-:Y:S05]  /*88b0*/  @!P1 BRA `(.L_x_175) ;  /* 0x0000003000189947 */ /* 0x002fea0003800000 */
.L_x_174:
[----:B------:R-:W-:Y:S05]  /*88c0*/  BSYNC B0 ;  /* 0x0000000000007941 */ /* 0x000fea0003800000 */
.L_x_173:
[----:B------:R2:W4:Y:S01]  /*88d0*/  @P0 LDS.128 R52, [R105+UR43+0x600] ;  /* 0x0006002b69340984 */ /* 0x0005220008000c00 */
[----:B------:R-:W-:Y:S01]  /*88e0*/  UIADD3 UR4, UPT, UPT, UR43, 0x488, URZ ;  /* 0x000004882b047890 */ /* 0x000fe2000fffe0ff */
[----:B------:R-:W-:Y:S02]  /*88f0*/  LOP3.LUT R108, R108, 0x1, RZ, 0x3c, !PT ;  /* 0x000000016c6c7812 */ /* 0x000fe400078e3cff */
[----:B------:R2:W1:Y:S01]  /*8900*/  @P0 LDS.128 R56, [R104+0x10] ;  /* 0x0000100068380984 */ /* 0x0004620000000c00 */
[----:B------:R-:W-:Y:S01]  /*8910*/  UPRMT UR4, UR37, 0x654, UR4 ;  /* 0x0000065425047896 */ /* 0x000fe20008000004 */
[----:B------:R-:W-:Y:S01]  /*8920*/  @!PT LDS RZ, [RZ] ;  /* 0x00000000fffff984 */ /* 0x000fe20000000800 */
[----:B------:R-:W-:Y:S01]  /*8930*/  @!PT LDS RZ, [RZ] ;  /* 0x00000000fffff984 */ /* 0x000fe20000000800 */
[----:B------:R-:W-:Y:S01]  /*8940*/  @!PT LDS RZ, [RZ] ;  /* 0x00000000fffff984 */ /* 0x000fe20000000800 */
[----:B------:R-:W-:Y:S01]  /*8950*/  @!PT LDS RZ, [RZ] ;  /* 0x00000000fffff984 */ /* 0x000fe20000000800 */
[----:B------:R5:W-:Y:S06]  /*8960*/  MEMBAR.ALL.CTA ;  /* 0x0000000000007992 */ /* 0x000bec0000008000 */
[----:B-----5:R-:W5:Y:S02]  /*8970*/  FENCE.VIEW.ASYNC.S ;  /* 0x00000000000073c6 */ /* 0x020f640000000000 */
[----:B-----5:R-:W-:Y:S03]  /*8980*/  SYNCS.ARRIVE.TRANS64.RED.A1T0 RZ, [UR4], RZ ;  /* 0x000000ffffff79a7 */ /* 0x020fe60008100404 */
.L_x_172:
[----:B------:R-:W-:Y:S05]  /*8990*/  BSYNC B1 ;  /* 0x0000000000017941 */ /* 0x000fea0003800000 */
.L_x_171:
[----:B-1----:R-:W-:Y:S04]  /*89a0*/  SHF.R.U32.HI R3, RZ, 0x15, R32 ;  /* 0x00000015ff037819 */ /* 0x002fe80000011620 */
[----:B------:R-:W-:Y:S01]  /*89b0*/  LOP3.LUT P0, RZ, R3, 0x3, R106, 0x48, !PT ;  /* 0x0000000303ff7812 */ /* 0x000fe2000780486a */
[----:B------:R-:W-:Y:S01]  /*89c0*/  @!UPT UIADD3 URZ, UPT, UPT, URZ, URZ, URZ ;  /* 0x000000fffffff290 */ /* 0x000fe2000fffe0ff */
[----:B------:R-:W-:Y:S11]  /*89d0*/  @P4 BRA `(.L_x_176) ;  /* 0x0000000000084947 */ /* 0x000ff60003800000 */
[----:B------:R-:W1:Y:S02]  /*89e0*/  SYNCS.PHASECHK.TRANS64.TRYWAIT P1, [R113+URZ+0x4c0], R2 ;  /* 0x0004c002710075a7 */ /* 0x000e6400080211ff */
[----:B-1----:R-:W-:Y:S05]  /*89f0*/  @!P1 BRA `(.L_x_177) ;  /* 0x0000002c00e09947 */ /* 0x002fea0003800000 */
.L_x_176:
[----:B------:R-:W-:Y:S05]  /*8a00*/  @!P0 BRA `(.L_x_178) ;  /* 0x0000000000408947 */ /* 0x000fea0003800000 */
[----:B------:R-:W1:Y:S01]  /*8a10*/  LDCU.64 UR8, c[0x4][0x70] ;  /* 0x01000e00ff0877ac */ /* 0x000e620008000a00 */
[----:B------:R-:W-:Y:S01]  /*8a20*/  MOV R3, 0x0 ;  /* 0x0000000000037802 */ /* 0x000fe20000000f00 */
[----:B------:R-:W-:Y:S02]  /*8a30*/  HFMA2 R12, -RZ, RZ, 0, 5.9604644775390625e-08 ;  /* 0x00000001ff0c7431 */ /* 0x000fe400000001ff */
[----:B------:R-:W-:Y:S02]  /*8a40*/  IMAD.MOV.U32 R8, RZ, RZ, 0x192 ;  /* 0x00000192ff087424 */ /* 0x000fe400078e00ff */
[----:B------:R-:W-:Y:S01]  /*8a50*/  IMAD.MOV.U32 R13, RZ, RZ, RZ ;  /* 0x000000ffff0d7224 */ /* 0x000fe200078e00ff */
[----:B------:R-:W5:Y:S01]  /*8a60*/  LDCU.64 UR6, c[0x4][0x78] ;  /* 0x01000f00ff0677ac */ /* 0x000f620008000a00 */
[----:B------:R-:W2:Y:S01]  /*8a70*/  LDC.64 R2, c[0x4][R3] ;  /* 0x0100000003027b82 */ /* 0x000ea20000000a00 */
[----:B------:R-:W3:Y:S01]  /*8a80*/  LDCU.64 UR4, c[0x4][0x10] ;  /* 0x01000200ff0477ac */ /* 0x000ee20008000a00 */
[----:B-1----:R-:W-:Y:S01]  /*8a90*/  MOV R5, UR9 ;  /* 0x0000000900057c02 */ /* 0x002fe20008000f00 */
[----:B------:R-:W-:Y:S01]  /*8aa0*/  IMAD.U32 R4, RZ, RZ, UR8 ;  /* 0x00000008ff047e24 */ /* 0x000fe2000f8e00ff */
[----:B-----5:R-:W-:Y:S01]  /*8ab0*/  MOV R7, UR7 ;  /* 0x0000000700077c02 */ /* 0x020fe20008000f00 */
[----:B------:R-:W-:Y:S01]  /*8ac0*/  IMAD.U32 R6, RZ, RZ, UR6 ;  /* 0x00000006ff067e24 */ /* 0x000fe2000f8e00ff */
[----:B---3--:R-:W-:Y:S01]  /*8ad0*/  MOV R11, UR5 ;  /* 0x00000005000b7c02 */ /* 0x008fe20008000f00 */
[----:B------:R-:W-:Y:S02]  /*8ae0*/  IMAD.U32 R10, RZ, RZ, UR4 ;  /* 0x00000004ff0a7e24 */ /* 0x000fe4000f8e00ff */
[----:B------:R-:W-:Y:S07]  /*8af0*/  LEPC R20, `(.L_x_178) ;  /* 0x000000001014794e */ /* 0x000fee0000000000 */
[----:B--2-4-:R-:W-:Y:S05]  /*8b00*/  CALL.ABS.NOINC R2 ;  /* 0x0000000002007343 */ /* 0x014fea0003c00000 */
.L_x_178:
[----:B------:R-:W-:Y:S01]  /*8b10*/  LOP3.LUT P0, RZ, R103, 0x60, RZ, 0xc0, !PT ;  /* 0x0000006067ff7812 */ /* 0x000fe2000780c0ff */
[----:B------:R-:W-:Y:S05]  /*8b20*/  WARPSYNC.ALL ;  /* 0x0000000000007948 */ /* 0x000fea0003800000 */
[----:B------:R-:W-:Y:S01]  /*8b30*/  R2UR UR4, R32 ;  /* 0x00000000200472ca */ /* 0x000fe200000e0000 */
[----:B----4-:R-:W-:Y:S01]  /*8b40*/  IMAD.U32 R75, R54, 0x10000, RZ ;  /* 0x00010000364b7824 */ /* 0x010fe200078e00ff */
[----:B------:R-:W-:Y:S01]  /*8b50*/  SHF.L.U32 R51, R52, 0x10, RZ ;  /* 0x0000001034337819 */ /* 0x000fe200000006ff */
[----:B------:R-:W-:Y:S01]  /*8b60*/  IMAD.U32 R74, R56, 0x10000, RZ ;  /* 0x00010000384a7824 */ /* 0x000fe200078e00ff */
[----:B------:R-:W-:Y:S01]  /*8b70*/  PRMT R49, R52, 0x8880, RZ ;  /* 0x0000888034317816 */ /* 0x000fe200000000ff */
[----:B------:R-:W-:Y:S01]  /*8b80*/  IMAD.U32 R64, R58, 0x10000, RZ ;  /* 0x000100003a407824 */ /* 0x000fe200078e00ff */
[----:B------:R-:W-:Y:S01]  /*8b90*/  SHF.L.U32 R50, R52, 0x8, RZ ;  /* 0x0000000834327819 */ /* 0x000fe200000006ff */
[----:B------:R-:W-:Y:S01]  /*8ba0*/  BSSY.RECONVERGENT B0, `(.L_x_179) ;  /* 0x000009f000007945 */ /* 0x000fe20003800200 */
[----:B------:R-:W-:Y:S02]  /*8bb0*/  SHF.R.S32.HI R51, RZ, 0x18, R51 ;  /* 0x00000018ff337819 */ /* 0x000fe40000011433 */
[----:B------:R-:W-:Y:S02]  /*8bc0*/  PRMT R80, R53, 0x8880, RZ ;  /* 0x0000888035507816 */ /* 0x000fe400000000ff */
[----:B------:R-:W-:Y:S01]  /*8bd0*/  SHF.R.S32.HI R50, RZ, 0x18, R50 ;  /* 0x00000018ff327819 */ /* 0x000fe20000011432 */
[----:B------:R-:W1:Y:S01]  /*8be0*/  LDTM.x32 R4, tmem[UR4] ;  /* 0x00000004000479ee */ /* 0x000e6200082c0000 */
[----:B------:R-:W-:Y:S01]  /*8bf0*/  NOP ;  /* 0x0000000000007918 */ /* 0x000fe20000000000 */
[----:B------:R-:W-:Y:S02]  /*8c00*/  IADD3 R113, PT, PT, R113, 0x4e0, RZ ;  /* 0x000004e071717810 */ /* 0x000fe40007ffe0ff */
[----:B------:R-:W-:Y:S02]  /*8c10*/  SHF.R.S32.HI R52, RZ, 0x18, R52 ;  /* 0x00000018ff347819 */ /* 0x000fe40000011434 */
[----:B------:R-:W-:Y:S02]  /*8c20*/  LOP3.LUT R113, R113, 0xfefffff8, RZ, 0xc0, !PT ;  /* 0xfefffff871717812 */ /* 0x000fe400078ec0ff */
[----:B------:R-:W-:Y:S02]  /*8c30*/  SHF.L.U32 R79, R53, 0x10, RZ ;  /* 0x00000010354f7819 */ /* 0x000fe400000006ff */
[----:B-1----:R1:W-:Y:S01]  /*8c40*/  SYNCS.ARRIVE.TRANS64.RED.A1T0 RZ, [R113+URZ], RZ ;  /* 0x000000ff71ff79a7 */ /* 0x0023e200081004ff */
[----:B------:R-:W-:Y:S02]  /*8c50*/  PRMT R77, R54, 0x8880, RZ ;  /* 0x00008880364d7816 */ /* 0x000fe400000000ff */
[C---:B------:R-:W-:Y:S02]  /*8c60*/  PRMT R71, R55.reuse, 0x8880, RZ ;  /* 0x0000888037477816 */ /* 0x040fe400000000ff */
[----:B------:R-:W-:Y:S02]  /*8c70*/  SHF.L.U32 R70, R55, 0x10, RZ ;  /* 0x0000001037467819 */ /* 0x000fe400000006ff */
[----:B------:R-:W-:Y:S02]  /*8c80*/  PRMT R76, R56, 0x8880, RZ ;  /* 0x00008880384c7816 */ /* 0x000fe400000000ff */
[C---:B------:R-:W-:Y:S02]  /*8c90*/  PRMT R68, R57.reuse, 0x8880, RZ ;  /* 0x0000888039447816 */ /* 0x040fe400000000ff */
[----:B------:R-:W-:Y:S02]  /*8ca0*/  SHF.L.U32 R67, R57, 0x10, RZ ;  /* 0x0000001039437819 */ /* 0x000fe400000006ff */
[----:B------:R-:W-:Y:S01]  /*8cb0*/  PRMT R65, R58, 0x8880, RZ ;  /* 0x000088803a417816 */ /* 0x000fe200000000ff */
[C---:B---3--:R-:W-:Y:S01]  /*8cc0*/  IMAD R0, R46.reuse, R4, RZ ;  /* 0x000000042e007224 */ /* 0x048fe200078e02ff */
[C---:B------:R-:W-:Y:S01]  /*8cd0*/  PRMT R62, R59.reuse, 0x8880, RZ ;  /* 0x000088803b3e7816 */ /* 0x040fe200000000ff */
[C---:B------:R-:W-:Y:S01]  /*8ce0*/  IMAD R2, R46.reuse, R5, RZ ;  /* 0x000000052e027224 */ /* 0x040fe200078e02ff */
[----:B------:R-:W-:Y:S01]  /*8cf0*/  SHF.L.U32 R61, R59, 0x10, RZ ;  /* 0x000000103b3d7819 */ /* 0x000fe200000006ff */
[C---:B------:R-:W-:Y:S01]  /*8d00*/  IMAD R3, R46.reuse, R6, RZ ;  /* 0x000000062e037224 */ /* 0x040fe200078e02ff */
[----:B------:R-:W-:Y:S01]  /*8d10*/  SHF.L.U32 R78, R53, 0x8, RZ ;  /* 0x00000008354e7819 */ /* 0x000fe200000006ff */
[-C--:B------:R-:W-:Y:S01]  /*8d20*/  IMAD R0, R49, R48.reuse, R0 ;  /* 0x0000003031007224 */ /* 0x080fe200078e0200 */
[----:B------:R-:W-:Y:S01]  /*8d30*/  SHF.R.S32.HI R53, RZ, 0x18, R53 ;  /* 0x00000018ff357819 */ /* 0x000fe20000011435 */
[----:B------:R-:W-:Y:S01]  /*8d40*/  IMAD R7, R46, R7, RZ ;  /* 0x000000072e077224 */ /* 0x000fe200078e02ff */
[----:B------:R-:W-:Y:S01]  /*8d50*/  SHF.L.U32 R72, R54, 0x8, RZ ;  /* 0x0000000836487819 */ /* 0x000fe200000006ff */
[-C--:B------:R-:W-:Y:S01]  /*8d60*/  IMAD R2, R51, R48.reuse, R2 ;  /* 0x0000003033027224 */ /* 0x080fe200078e0202 */
[----:B------:R-:W-:Y:S01]  /*8d70*/  SHF.R.S32.HI R51, RZ, 0x18, R78 ;  /* 0x00000018ff337819 */ /* 0x000fe2000001144e */
[----:B------:R-:W-:Y:S01]  /*8d80*/  IMAD R3, R50, R48, R3 ;  /* 0x0000003032037224 */ /* 0x000fe200078e0203 */
[----:B------:R-:W-:Y:S01]  /*8d90*/  SHF.R.S32.HI R50, RZ, 0x18, R79 ;  /* 0x00000018ff327819 */ /* 0x000fe2000001144f */
[----:B------:R-:W-:Y:S01]  /*8da0*/  IMAD.MOV.U32 R49, RZ, RZ, R80 ;  /* 0x000000ffff317224 */ /* 0x000fe200078e0050 */
[----:B------:R-:W-:Y:S01]  /*8db0*/  SHF.R.S32.HI R54, RZ, 0x18, R54 ;  /* 0x00000018ff367819 */ /* 0x000fe20000011436 */
[----:B------:R-:W-:Y:S01]  /*8dc0*/  IMAD R8, R46, R8, RZ ;  /* 0x000000082e087224 */ /* 0x000fe200078e02ff */
[----:B------:R-:W-:Y:S01]  /*8dd0*/  SHF.L.U32 R69, R55, 0x8, RZ ;  /* 0x0000000837457819 */ /* 0x000fe200000006ff */
[----:B------:R-:W-:Y:S01]  /*8de0*/  IMAD R7, R52, R48, R7 ;  /* 0x0000003034077224 */ /* 0x000fe200078e0207 */
[----:B------:R-:W-:Y:S01]  /*8df0*/  SHF.R.S32.HI R55, RZ, 0x18, R55 ;  /* 0x00000018ff377819 */ /* 0x000fe20000011437 */
[C---:B------:R-:W-:Y:S01]  /*8e00*/  IMAD R9, R46.reuse, R9, RZ ;  /* 0x000000092e097224 */ /* 0x040fe200078e02ff */
[----:B------:R-:W-:Y:S01]  /*8e10*/  SHF.R.S32.HI R52, RZ, 0x18, R56 ;  /* 0x00000018ff347819 */ /* 0x000fe20000011438 */
[C---:B------:R-:W-:Y:S01]  /*8e20*/  IMAD R10, R46.reuse, R10, RZ ;  /* 0x0000000a2e0a7224 */ /* 0x040fe200078e02ff */
[----:B------:R-:W-:Y:S01]  /*8e30*/  I2IP.S8.S32.SAT R93, R7, R3, RZ ;  /* 0x00000003075d7239 */ /* 0x000fe200000014ff */
[----:B------:R-:W-:Y:S01]  /*8e40*/  IMAD R8, R49, R48, R8 ;  /* 0x0000003031087224 */ /* 0x000fe200078e0208 */
[----:B------:R-:W-:Y:S01]  /*8e50*/  MOV R49, R77 ;  /* 0x0000004d00317202 */ /* 0x000fe20000000f00 */
[----:B------:R-:W-:Y:S01]  /*8e60*/  IMAD R11, R46, R11, RZ ;  /* 0x0000000b2e0b7224 */ /* 0x000fe200078e02ff */
[----:B------:R-:W-:Y:S01]  /*8e70*/  I2IP.S8.S32.SAT R92, R2, R0, R93 ;  /* 0x00000000025c7239 */ /* 0x000fe2000000145d */
[-C--:B------:R-:W-:Y:S01]  /*8e80*/  IMAD R9, R50, R48.reuse, R9 ;  /* 0x0000003032097224 */ /* 0x080fe200078e0209 */
[----:B------:R-:W-:Y:S01]  /*8e90*/  SHF.R.S32.HI R50, RZ, 0x18, R75 ;  /* 0x00000018ff327819 */ /* 0x000fe2000001144b */
[----:B------:R-:W-:Y:S01]  /*8ea0*/  IMAD R10, R51, R48, R10 ;  /* 0x00000030330a7224 */ /* 0x000fe200078e020a */
[----:B------:R-:W-:Y:S01]  /*8eb0*/  MOV R51, R71 ;  /* 0x0000004700337202 */ /* 0x000fe20000000f00 */
[----:B------:R-:W-:Y:S01]  /*8ec0*/  IMAD R4, R46, R12, RZ ;  /* 0x0000000c2e047224 */ /* 0x000fe200078e02ff */
[----:B------:R-:W-:Y:S01]  /*8ed0*/  SHF.L.U32 R73, R56, 0x8, RZ ;  /* 0x0000000838497819 */ /* 0x000fe200000006ff */
[-C--:B------:R-:W-:Y:S01]  /*8ee0*/  IMAD R11, R53, R48.reuse, R11 ;  /* 0x00000030350b7224 */ /* 0x080fe200078e020b */
[----:B------:R-:W-:Y:S01]  /*8ef0*/  SHF.R.S32.HI R53, RZ, 0x18, R69 ;  /* 0x00000018ff357819 */ /* 0x000fe20000011445 */
[C---:B------:R-:W-:Y:S01]  /*8f00*/  IMAD R5, R46.reuse, R13, RZ ;  /* 0x0000000d2e057224 */ /* 0x040fe200078e02ff */
[----:B------:R-:W-:Y:S01]  /*8f10*/  SHF.R.S32.HI R56, RZ, 0x18, R57 ;  /* 0x00000018ff387819 */ /* 0x000fe20000011439 */
[----:B------:R-:W-:Y:S01]  /*8f20*/  IMAD R4, R49, R48, R4 ;  /* 0x0000003031047224 */ /* 0x000fe200078e0204 */
[----:B------:R-:W-:Y:S01]  /*8f30*/  SHF.R.S32.HI R49, RZ, 0x18, R72 ;  /* 0x00000018ff317819 */ /* 0x000fe20000011448 */
[C---:B------:R-:W-:Y:S01]  /*8f40*/  IMAD R6, R46.reuse, R14, RZ ;  /* 0x0000000e2e067224 */ /* 0x040fe200078e02ff */
[----:B------:R-:W-:Y:S01]  /*8f50*/  I2IP.S8.S32.SAT R94, R11, R10, RZ ;  /* 0x0000000a0b5e7239 */ /* 0x000fe200000014ff */
[----:B------:R-:W-:Y:S01]  /*8f60*/  IMAD R15, R46, R15, RZ ;  /* 0x0000000f2e0f7224 */ /* 0x000fe200078e02ff */
[----:B------:R-:W-:Y:S01]  /*8f70*/  SHF.L.U32 R66, R57, 0x8, RZ ;  /* 0x0000000839427819 */ /* 0x000fe200000006ff */
[----:B------:R-:W-:Y:S01]  /*8f80*/  IMAD R5, R50, R48, R5 ;  /* 0x0000003032057224 */ /* 0x000fe200078e0205 */
[----:B------:R-:W-:Y:S01]  /*8f90*/  I2IP.S8.S32.SAT R93, R9, R8, R94 ;  /* 0x00000008095d7239 */ /* 0x000fe2000000145e */
[C---:B------:R-:W-:Y:S01]  /*8fa0*/  IMAD R12, R46.reuse, R16, RZ ;  /* 0x000000102e0c7224 */ /* 0x040fe200078e02ff */
[----:B------:R-:W-:Y:S01]  /*8fb0*/  SHF.R.S32.HI R50, RZ, 0x18, R70 ;  /* 0x00000018ff327819 */ /* 0x000fe20000011446 */
[----:B------:R-:W-:Y:S01]  /*8fc0*/  IMAD R6, R49, R48, R6 ;  /* 0x0000003031067224 */ /* 0x000fe200078e0206 */
[----:B------:R-:W-:Y:S01]  /*8fd0*/  MOV R49, R76 ;  /* 0x0000004c00317202 */ /* 0x000fe20000000f00 */
[----:B------:R-:W-:Y:S01]  /*8fe0*/  IMAD R13, R46, R17, RZ ;  /* 0x000000112e0d7224 */ /* 0x000fe200078e02ff */
[----:B------:R-:W-:Y:S01]  /*8ff0*/  SHF.R.S32.HI R57, RZ, 0x18, R58 ;  /* 0x00000018ff397819 */ /* 0x000fe2000001143a */
[----:B------:R-:W-:Y:S01]  /*9000*/  IMAD R15, R54, R48, R15 ;  /* 0x00000030360f7224 */ /* 0x000fe200078e020f */
[----:B------:R-:W-:Y:S01]  /*9010*/  SHF.L.U32 R63, R58, 0x8, RZ ;  /* 0x000000083a3f7819 */ /* 0x000fe200000006ff */
[C---:B------:R-:W-:Y:S01]  /*9020*/  IMAD R14, R46.reuse, R18, RZ ;  /* 0x000000122e0e7224 */ /* 0x040fe200078e02ff */
[----:B------:R-:W-:Y:S01]  /*9030*/  SHF.R.S32.HI R58, RZ, 0x18, R59 ;  /* 0x00000018ff3a7819 */ /* 0x000fe2000001143b */
[----:B------:R-:W-:Y:S01]  /*9040*/  IMAD R12, R51, R48, R12 ;  /* 0x00000030330c7224 */ /* 0x000fe200078e020c */
[----:B------:R-:W-:Y:S01]  /*9050*/  I2IP.S8.S32.SAT R94, R15, R6, RZ ;  /* 0x000000060f5e7239 */ /* 0x000fe200000014ff */
[----:B------:R-:W-:Y:S01]  /*9060*/  IMAD R19, R46, R19, RZ ;  /* 0x000000132e137224 */ /* 0x000fe200078e02ff */
[----:B------:R-:W-:Y:S01]  /*9070*/  SHF.R.S32.HI R51, RZ, 0x18, R73 ;  /* 0x00000018ff337819 */ /* 0x000fe20000011449 */
[----:B------:R-:W-:Y:S01]  /*9080*/  IMAD R13, R50, R48, R13 ;  /* 0x00000030320d7224 */ /* 0x000fe200078e020d */
[----:B------:R-:W-:Y:S01]  /*9090*/  I2IP.S8.S32.SAT R94, R5, R4, R94 ;  /* 0x00000004055e7239 */ /* 0x000fe2000000145e */
[C---:B------:R-:W-:Y:S01]  /*90a0*/  IMAD R16, R46.reuse, R20, RZ ;  /* 0x000000142e107224 */ /* 0x040fe200078e02ff */
[----:B------:R-:W-:Y:S01]  /*90b0*/  SHF.R.S32.HI R50, RZ, 0x18, R74 ;  /* 0x00000018ff327819 */ /* 0x000fe2000001144a */
[-C--:B------:R-:W-:Y:S01]  /*90c0*/  IMAD R14, R53, R48.reuse, R14 ;  /* 0x00000030350e7224 */ /* 0x080fe200078e020e */
[----:B------:R-:W-:Y:S01]  /*90d0*/  SHF.L.U32 R60, R59, 0x8, RZ ;  /* 0x000000083b3c7819 */ /* 0x000fe200000006ff */
[----:B------:R-:W-:Y:S01]  /*90e0*/  IMAD R17, R46, R21, RZ ;  /* 0x000000152e117224 */ /* 0x000fe200078e02ff */
[----:B-1----:R-:W-:Y:S01]  /*90f0*/  IADD3 R113, PT, PT, R44, 0x1, RZ ;  /* 0x000000012c717810 */ /* 0x002fe20007ffe0ff */
[----:B------:R-:W-:Y:S01]  /*9100*/  IMAD R19, R55, R48, R19 ;  /* 0x0000003037137224 */ /* 0x000fe200078e0213 */
[----:B------:R-:W-:Y:S01]  /*9110*/  SHF.R.S32.HI R53, RZ, 0x18, R60 ;  /* 0x00000018ff357819 */ /* 0x000fe2000001143c */
[C---:B------:R-:W-:Y:S02]  /*9120*/  IMAD R18, R46.reuse, R22, RZ ;  /* 0x000000162e127224 */ /* 0x040fe400078e02ff */
[----:B------:R-:W-:Y:S01]  /*9130*/  IMAD R16, R49, R48, R16 ;  /* 0x0000003031107224 */ /* 0x000fe200078e0210 */
[----:B------:R-:W-:Y:S01]  /*9140*/  I2IP.S8.S32.SAT R95, R19, R14, RZ ;  /* 0x0000000e135f7239 */ /* 0x000fe200000014ff */
[----:B------:R-:W-:Y:S02]  /*9150*/  IMAD R23, R46, R23, RZ ;  /* 0x000000172e177224 */ /* 0x000fe400078e02ff */
[----:B------:R-:W-:Y:S01]  /*9160*/  IMAD R17, R50, R48, R17 ;  /* 0x0000003032117224 */ /* 0x000fe200078e0211 */
[----:B------:R-:W-:Y:S01]  /*9170*/  I2IP.S8.S32.SAT R95, R13, R12, R95 ;  /* 0x0000000c0d5f7239 */ /* 0x000fe2000000145f */
[C---:B------:R-:W-:Y:S01]  /*9180*/  IMAD R20, R46.reuse, R24, RZ ;  /* 0x000000182e147224 */ /* 0x040fe200078e02ff */
[----:B------:R-:W-:Y:S01]  /*9190*/  SHF.R.S32.HI R50, RZ, 0x18, R67 ;  /* 0x00000018ff327819 */ /* 0x000fe20000011443 */
[-C--:B------:R-:W-:Y:S01]  /*91a0*/  IMAD R18, R51, R48.reuse, R18 ;  /* 0x0000003033127224 */ /* 0x080fe200078e0212 */
[----:B------:R-:W-:Y:S01]  /*91b0*/  SHF.R.S32.HI R51, RZ, 0x18, R66 ;  /* 0x00000018ff337819 */ /* 0x000fe20000011442 */
[----:B------:R-:W-:Y:S01]  /*91c0*/  IMAD.MOV.U32 R49, RZ, RZ, R68 ;  /* 0x000000ffff317224 */ /* 0x000fe200078e0044 */
[----:B------:R1:W-:Y:S01]  /*91d0*/  STS.128 [R105+UR43+0x1600], R92 ;  /* 0x0016005c69007988 */ /* 0x0003e20008000c2b */
[----:B------:R-:W-:Y:S02]  /*91e0*/  IMAD R21, R46, R25, RZ ;  /* 0x000000192e157224 */ /* 0x000fe400078e02ff */
[----:B------:R-:W-:Y:S02]  /*91f0*/  IMAD R23, R52, R48, R23 ;  /* 0x0000003034177224 */ /* 0x000fe400078e0217 */
[C---:B------:R-:W-:Y:S02]  /*9200*/  IMAD R22, R46.reuse, R26, RZ ;  /* 0x0000001a2e167224 */ /* 0x040fe400078e02ff */
[----:B------:R-:W-:Y:S01]  /*9210*/  IMAD R20, R49, R48, R20 ;  /* 0x0000003031147224 */ /* 0x000fe200078e0214 */
[----:B------:R-:W-:Y:S01]  /*9220*/  I2IP.S8.S32.SAT R116, R23, R18, RZ ;  /* 0x0000001217747239 */ /* 0x000fe200000014ff */
[----:B------:R-:W-:Y:S01]  /*9230*/  IMAD R27, R46, R27, RZ ;  /* 0x0000001b2e1b7224 */ /* 0x000fe200078e02ff */
[----:B------:R-:W-:Y:S01]  /*9240*/  MOV R49, R65 ;  /* 0x0000004100317202 */ /* 0x000fe20000000f00 */
[----:B------:R-:W-:Y:S01]  /*9250*/  IMAD R21, R50, R48, R21 ;  /* 0x0000003032157224 */ /* 0x000fe200078e0215 */
[----:B------:R-:W-:Y:S01]  /*9260*/  I2IP.S8.S32.SAT R116, R17, R16, R116 ;  /* 0x0000001011747239 */ /* 0x000fe20000001474 */
[----:B------:R-:W-:Y:S01]  /*9270*/  IMAD R24, R46, R28, RZ ;  /* 0x0000001c2e187224 */ /* 0x000fe200078e02ff */
[----:B------:R-:W-:Y:S01]  /*9280*/  SHF.R.S32.HI R50, RZ, 0x18, R64 ;  /* 0x00000018ff327819 */ /* 0x000fe20000011440 */
[----:B------:R-:W-:Y:S01]  /*9290*/  IMAD R22, R51, R48, R22 ;  /* 0x0000003033167224 */ /* 0x000fe200078e0216 */
[----:B------:R-:W-:Y:S01]  /*92a0*/  MOV R51, R62 ;  /* 0x0000003e00337202 */ /* 0x000fe20000000f00 */
[-C--:B------:R-:W-:Y:S02]  /*92b0*/  IMAD R27, R56, R48.reuse, R27 ;  /* 0x00000030381b7224 */ /* 0x080fe400078e021b */
[C---:B------:R-:W-:Y:S02]  /*92c0*/  IMAD R25, R46.reuse, R29, RZ ;  /* 0x0000001d2e197224 */ /* 0x040fe400078e02ff */
[----:B------:R-:W-:Y:S01]  /*92d0*/  IMAD R24, R49, R48, R24 ;  /* 0x0000003031187224 */ /* 0x000fe200078e0218 */
[----:B------:R-:W-:Y:S01]  /*92e0*/  SHF.R.S32.HI R49, RZ, 0x18, R63 ;  /* 0x00000018ff317819 */ /* 0x000fe2000001143f */
[C---:B------:R-:W-:Y:S01]  /*92f0*/  IMAD R26, R46.reuse, R30, RZ ;  /* 0x0000001e2e1a7224 */ /* 0x040fe200078e02ff */
[----:B------:R-:W-:Y:S01]  /*9300*/  I2IP.S8.S32.SAT R117, R27, R22, RZ ;  /* 0x000000161b757239 */ /* 0x000fe200000014ff */
[----:B------:R-:W-:Y:S02]  /*9310*/  IMAD R31, R46, R31, RZ ;  /* 0x0000001f2e1f7224 */ /* 0x000fe400078e02ff */
[----:B------:R-:W-:Y:S01]  /*9320*/  IMAD R25, R50, R48, R25 ;  /* 0x0000003032197224 */ /* 0x000fe200078e0219 */
[----:B------:R-:W-:Y:S01]  /*9330*/  SHF.R.S32.HI R50, RZ, 0x18, R61 ;  /* 0x00000018ff327819 */ /* 0x000fe2000001143d */
[C---:B------:R-:W-:Y:S01]  /*9340*/  IMAD R28, R46.reuse, R32, RZ ;  /* 0x000000202e1c7224 */ /* 0x040fe200078e02ff */
[----:B------:R-:W-:Y:S01]  /*9350*/  I2IP.S8.S32.SAT R117, R21, R20, R117 ;  /* 0x0000001415757239 */ /* 0x000fe20000001475 */
[-C--:B------:R-:W-:Y:S02]  /*9360*/  IMAD R26, R49, R48.reuse, R26 ;  /* 0x00000030311a7224 */ /* 0x080fe400078e021a */
[C---:B------:R-:W-:Y:S02]  /*9370*/  IMAD R29, R46.reuse, R33, RZ ;  /* 0x000000212e1d7224 */ /* 0x040fe400078e02ff */
[-C--:B------:R-:W-:Y:S02]  /*9380*/  IMAD R31, R57, R48.reuse, R31 ;  /* 0x00000030391f7224 */ /* 0x080fe400078e021f */
[----:B------:R-:W-:Y:S02]  /*9390*/  IMAD R28, R51, R48, R28 ;  /* 0x00000030331c7224 */ /* 0x000fe400078e021c */
[----:B------:R-:W-:Y:S01]  /*93a0*/  IMAD R30, R46, R34, RZ ;  /* 0x000000222e1e7224 */ /* 0x000fe200078e02ff */
[----:B------:R-:W-:Y:S01]  /*93b0*/  I2IP.S8.S32.SAT R115, R31, R26, RZ ;  /* 0x0000001a1f737239 */ /* 0x000fe200000014ff */
[----:B------:R-:W-:Y:S02]  /*93c0*/  IMAD R29, R50, R48, R29 ;  /* 0x00000030321d7224 */ /* 0x000fe400078e021d */
[----:B------:R-:W-:Y:S01]  /*93d0*/  IMAD R35, R46, R35, RZ ;  /* 0x000000232e237224 */ /* 0x000fe200078e02ff */
[----:B------:R-:W-:Y:S01]  /*93e0*/  I2IP.S8.S32.SAT R118, R25, R24, R115 ;  /* 0x0000001819767239 */ /* 0x000fe20000001473 */
[-C--:B------:R-:W-:Y:S02]  /*93f0*/  IMAD R30, R53, R48.reuse, R30 ;  /* 0x00000030351e7224 */ /* 0x080fe400078e021e */
[----:B------:R-:W-:Y:S05]  /*9400*/  IMAD R35, R58, R48, R35 ;  /* 0x000000303a237224 */ /* 0x000fea00078e0223 */
[----:B------:R-:W-:Y:S04]  /*9410*/  I2IP.S8.S32.SAT R120, R35, R30, RZ ;  /* 0x0000001e23787239 */ /* 0x000fe800000014ff */
[----:B------:R-:W-:Y:S05]  /*9420*/  I2IP.S8.S32.SAT R119, R29, R28, R120 ;  /* 0x0000001c1d777239 */ /* 0x000fea0000001478 */
[----:B------:R1:W-:Y:S01]  /*9430*/  STS.128 [R104+0x1010], R116 ;  /* 0x0010107468007388 */ /* 0x0003e20000000c00 */
[----:B------:R-:W-:Y:S01]  /*9440*/  @!PT LDS RZ, [RZ] ;  /* 0x00000000fffff984 */ /* 0x000fe20000000800 */
[----:B------:R-:W-:Y:S01]  /*9450*/  @!PT LDS RZ, [RZ] ;  /* 0x00000000fffff984 */ /* 0x000fe20000000800 */
[----:B------:R-:W-:Y:S01]  /*9460*/  @!PT LDS RZ, [RZ] ;  /* 0x00000000fffff984 */ /* 0x000fe20000000800 */
[----:B------:R-:W-:Y:S01]  /*9470*/  @!PT LDS RZ, [RZ] ;  /* 0x00000000fffff984 */ /* 0x000fe20000000800 */
[----:B------:R3:W-:Y:S07]  /*9480*/  MEMBAR.ALL.CTA ;  /* 0x0000000000007992 */ /* 0x0007ee0000008000 */
[----:B---3--:R-:W3:Y:S02]  /*9490*/  FENCE.VIEW.ASYNC.S ;  /* 0x00000000000073c6 */ /* 0x008ee40000000000 */
[----:B---3--:R-:W-:Y:S06]  /*94a0*/  BAR.SYNC.DEFER_BLOCKING 0x1, 0x80 ;  /* 0x0042000000007b1d */ /* 0x008fec0000010000 */
[----:B------:R-:W-:Y:S05]  /*94b0*/  @P0 BRA `(.L_x_180) ;  /* 0x0000000000340947 */ /* 0x000fea0003800000 */
[----:B------:R-:W-:Y:S01]  /*94c0*/  UIADD3 UR12, UPT, UPT, UR43, 0x1600, URZ ;  /* 0x000016002b0c7890 */ /* 0x000fe2000fffe0ff */
[----:B------:R-:W-:Y:S01]  /*94d0*/  R2UR UR9, R98 ;  /* 0x00000000620972ca */ /* 0x000fe200000e0000 */
[----:B------:R-:W-:Y:S01]  /*94e0*/  UIADD3 UR10, UP0, UPT, UR46, 0x680, URZ ;  /* 0x000006802e0a7890 */ /* 0x000fe2000ff1e0ff */
[----:B------:R-:W-:Y:S01]  /*94f0*/  R2UR UR8, R97 ;  /* 0x00000000610872ca */ /* 0x000fe200000e0000 */
[----:B------:R-:W-:Y:S02]  /*9500*/  UMOV UR7, UR36 ;  /* 0x0000002400077c82 */ /* 0x000fe40008000000 */
[----:B------:R-:W-:Y:S01]  /*9510*/  IMAD.U32 R111, RZ, RZ, UR12 ;  /* 0x0000000cff6f7e24 */ /* 0x000fe2000f8e00ff */
[----:B------:R-:W-:Y:S04]  /*9520*/  UIADD3.X UR11, UPT, UPT, URZ, UR47, URZ, UP0, !UPT ;  /* 0x0000002fff0b7290 */ /* 0x000fe800087fe4ff */
[----:B------:R-:W-:Y:S03]  /*9530*/  R2UR UR4, R111 ;  /* 0x000000006f0472ca */ /* 0x000fe600000e0000 */
[----:B------:R-:W-:Y:S02]  /*9540*/  USHF.L.U32 UR5, UR9, 0x6, URZ ;  /* 0x0000000609057899 */ /* 0x000fe400080006ff */
[----:B------:R-:W-:Y:S09]  /*9550*/  USHF.L.U32 UR6, UR8, 0x6, URZ ;  /* 0x0000000608067899 */ /* 0x000ff200080006ff */
[----:B------:R3:W-:Y:S01]  /*9560*/  UTMASTG.3D [UR4], [UR10] ;  /* 0x000000040a0073b5 */ /* 0x0007e20008010000 */
[----:B------:R0:W-:Y:S01]  /*9570*/  UTMACMDFLUSH ;  /* 0x00000000000079b7 */ /* 0x0001e20000000000 */
[----:B---3--:R-:W-:Y:S04]  /*9580*/  DEPBAR.LE SB0, 0x0 ;  /* 0x000080000000791a */ /* 0x008fe80000000000 */
.L_x_180:
[----:B------:R-:W-:Y:S05]  /*9590*/  BSYNC.RECONVERGENT B0 ;  /* 0x0000000000007941 */ /* 0x000fea0003800200 */
.L_x_179:
[----:B------:R-:W-:Y:S01]  /*95a0*/  BAR.SYNC.DEFER_BLOCKING 0x1, 0x80 ;  /* 0x0042000000007b1d */ /* 0x000fe20000010000 */
[----:B------:R-:W-:Y:S01]  /*95b0*/  ISETP.NE.AND P2, PT, R112, RZ, PT ;  /* 0x000000ff7000720c */ /* 0x000fe20003f45270 */
[----:B------:R-:W-:Y:S01]  /*95c0*/  IMAD.IADD R98, R43, 0x1, R81 ;  /* 0x000000012b627824 */ /* 0x000fe200078e0251 */
[----:B------:R-:W-:Y:S01]  /*95d0*/  ISETP.NE.AND P0, PT, R114, 0x2, PT ;  /* 0x000000027200780c */ /* 0x000fe20003f05270 */
[----:B------:R-:W-:Y:S01]  /*95e0*/  IMAD.IADD R97, R45, 0x1, R96 ;  /* 0x000000012d617824 */ /* 0x000fe200078e0260 */
[----:B------:R-:W-:Y:S02]  /*95f0*/  ISETP.NE.AND P1, PT, R113, 0x4, PT ;  /* 0x000000047100780c */ /* 0x000fe40003f25270 */
[----:B------:R-:W-:Y:S02]  /*9600*/  SEL R0, RZ, 0x1, P0 ;  /* 0x00000001ff007807 */ /* 0x000fe40000000000 */
[----:B------:R-:W-:Y:S02]  /*9610*/  SEL R3, RZ, 0x1, P1 ;  /* 0x00000001ff037807 */ /* 0x000fe40000800000 */
[----:B------:R-:W-:Y:S02]  /*9620*/  LOP3.LUT R109, R109, R0, RZ, 0x3c, !PT ;  /* 0x000000006d6d7212 */ /* 0x000fe400078e3cff */
[----:B------:R-:W-:Y:S02]  /*9630*/  LOP3.LUT R110, R110, R3, RZ, 0x3c, !PT ;  /* 0x000000036e6e7212 */ /* 0x000fe400078e3cff */
[----:B------:R-:W-:Y:S02]  /*9640*/  @P2 R2UR UR36, R107 ;  /* 0x000000006b2422ca */ /* 0x000fe400000e0000 */
[----:B------:R-:W-:Y:S02]  /*9650*/  SEL R114, R114, RZ, P0 ;  /* 0x000000ff72727207 */ /* 0x000fe40000000000 */
[----:B------:R-:W-:Y:S01]  /*9660*/  SEL R44, R113, RZ, P1 ;  /* 0x000000ff712c7207 */ /* 0x000fe20000800000 */
[----:B------:R-:W-:Y:S10]  /*9670*/  @P2 BRA `(.L_x_181) ;  /* 0xffffffe400842947 */ /* 0x000ff4000383ffff */
[----:B------:R-:W-:Y:S05]  /*9680*/  EXIT ;  /* 0x000000000000794d */ /* 0x000fea0003800000 */
.L_x_25:
[----:B--2---:R2:W4:Y:S02]  /*9690*/  SYNCS.PHASECHK.TRANS64.TRYWAIT P0, [R3+URZ+0x510], R2 ;  /* 0x00051002030075a7 */ /* 0x00452400080011ff */
[----:B----4-:R-:W-:Y:S05]  /*96a0*/  @!P0 NANOSLEEP.SYNCS 0x989680 ;  /* 0x009896800000895d */ /* 0x010fea0003900000 */
[----:B------:R-:W4:Y:S02]  /*96b0*/  @!P0 SYNCS.PHASECHK.TRANS64 P0, [R3+URZ+0x510], R2 ;  /* 0x00051002030085a7 */ /* 0x000f2400080010ff */
[----:B----4-:R-:W-:Y:S05]  /*96c0*/  @!P0 BRA `(.L_x_25) ;  /* 0xfffffffc00f08947 */ /* 0x010fea000383ffff */
[----:B------:R-:W-:Y:S05]  /*96d0*/  BRA `(.L_x_182) ;  /* 0xffffff8800607947 */ /* 0x000fea000383ffff */
.L_x_28:
[----:B-1----:R-:W-:-:S07]  /*96e0*/  MOV R2, UR33 ;  /* 0x0000002100027c02 */ /* 0x002fce0008000f00 */
.L_x_183:
[----:B-1----:R1:W2:Y:S02]  /*96f0*/  SYNCS.PHASECHK.TRANS64.TRYWAIT P0, [R2+URZ+0x240], R5 ;  /* 0x00024005020075a7 */ /* 0x0022a400080011ff */
[----:B--2---:R-:W-:Y:S05]  /*9700*/  @!P0 NANOSLEEP.SYNCS 0x989680 ;  /* 0x009896800000895d */ /* 0x004fea0003900000 */
[----:B------:R-:W2:Y:S02]  /*9710*/  @!P0 SYNCS.PHASECHK.TRANS64 P0, [R2+URZ+0x240], R5 ;  /* 0x00024005020085a7 */ /* 0x000ea400080010ff */
[----:B--2---:R-:W-:Y:S05]  /*9720*/  @!P0 BRA `(.L_x_183) ;  /* 0xfffffffc00f08947 */ /* 0x004fea000383ffff */
[----:B------:R-:W-:Y:S05]  /*9730*/  BRA `(.L_x_27) ;  /* 0xffffff8800c87947 */ /* 0x000fea000383ffff */
.L_x_35:
[----:B-1----:R-:W-:-:S07]  /*9740*/  MOV R2, UR17 ;  /* 0x0000001100027c02 */ /* 0x002fce0008000f00 */
.L_x_184:
[----:B-1----:R1:W2:Y:S02]  /*9750*/  SYNCS.PHASECHK.TRANS64.TRYWAIT P0, [R2+URZ+0x240], R5 ;  /* 0x00024005020075a7 */ /* 0x0022a400080011ff */
[----:B--2---:R-:W-:Y:S05]  /*9760*/  @!P0 NANOSLEEP.SYNCS 0x989680 ;  /* 0x009896800000895d */ /* 0x004fea0003900000 */
[----:B------:R-:W2:Y:S02]  /*9770*/  @!P0 SYNCS.PHASECHK.TRANS64 P0, [R2+URZ+0x240], R5 ;  /* 0x00024005020085a7 */ /* 0x000ea400080010ff */
[----:B--2---:R-:W-:Y:S05]  /*9780*/  @!P0 BRA `(.L_x_184) ;  /* 0xfffffffc00f08947 */ /* 0x004fea000383ffff */
[----:B------:R-:W-:Y:S05]  /*9790*/  BRA `(.L_x_34) ;  /* 0xffffff8c00847947 */ /* 0x000fea000383ffff */
.L_x_40:
[----:B-1----:R1:W2:Y:S02]  /*97a0*/  SYNCS.PHASECHK.TRANS64.TRYWAIT P0, [R2+URZ+0x4a0], R3 ;  /* 0x0004a003020075a7 */ /* 0x0022a400080011ff */
[----:B--2---:R-:W-:Y:S05]  /*97b0*/  @!P0 NANOSLEEP.SYNCS 0x989680 ;  /* 0x009896800000895d */ /* 0x004fea0003900000 */
[----:B------:R-:W2:Y:S02]  /*97c0*/  @!P0 SYNCS.PHASECHK.TRANS64 P0, [R2+URZ+0x4a0], R3 ;  /* 0x0004a003020085a7 */ /* 0x000ea400080010ff */
[----:B--2---:R-:W-:Y:S05]  /*97d0*/  @!P0 BRA `(.L_x_40) ;  /* 0xfffffffc00f08947 */ /* 0x004fea000383ffff */
[----:B------:R-:W-:Y:S05]  /*97e0*/  BRA `(.L_x_185) ;  /* 0xffffff9000287947 */ /* 0x000fea000383ffff */
.L_x_44:
[----:B---3--:R-:W-:-:S07]  /*97f0*/  MOV R0, UR5 ;  /* 0x0000000500007c02 */ /* 0x008fce0008000f00 */
.L_x_186:
[----:B-1----:R1:W2:Y:S02]  /*9800*/  SYNCS.PHASECHK.TRANS64.TRYWAIT P0, [R0+URZ], R3 ;  /* 0x00000003000075a7 */ /* 0x0022a400080011ff */
[----:B--2---:R-:W-:Y:S05]  /*9810*/  @!P0 NANOSLEEP.SYNCS 0x989680 ;  /* 0x009896800000895d */ /* 0x004fea0003900000 */
[----:B------:R-:W2:Y:S02]  /*9820*/  @!P0 SYNCS.PHASECHK.TRANS64 P0, [R0+URZ], R3 ;  /* 0x00000003000085a7 */ /* 0x000ea400080010ff */
[----:B--2---:R-:W-:Y:S05]  /*9830*/  @!P0 BRA `(.L_x_186) ;  /* 0xfffffffc00f08947 */ /* 0x004fea000383ffff */
[----:B------:R-:W-:Y:S05]  /*9840*/  BRA `(.L_x_187) ;  /* 0xffffff9400987947 */ /* 0x000fea000383ffff */
.L_x_45:
[----:B---3--:R-:W-:-:S07]  /*9850*/  MOV R0, UR5 ;  /* 0x0000000500007c02 */ /* 0x008fce0008000f00 */
.L_x_188:
[----:B-1----:R1:W2:Y:S02]  /*9860*/  SYNCS.PHASECHK.TRANS64.TRYWAIT P0, [R0+URZ], R3 ;  /* 0x00000003000075a7 */ /* 0x0022a400080011ff */
[----:B--2---:R-:W-:Y:S05]  /*9870*/  @!P0 NANOSLEEP.SYNCS 0x989680 ;  /* 0x009896800000895d */ /* 0x004fea0003900000 */
[----:B------:R-:W2:Y:S02]  /*9880*/  @!P0 SYNCS.PHASECHK.TRANS64 P0, [R0+URZ], R3 ;  /* 0x00000003000085a7 */ /* 0x000ea400080010ff */
[----:B--2---:R-:W-:Y:S05]  /*9890*/  @!P0 BRA `(.L_x_188) ;  /* 0xfffffffc00f08947 */ /* 0x004fea000383ffff */
[----:B------:R-:W-:Y:S05]  /*98a0*/  BRA `(.L_x_189) ;  /* 0xffffff9400a47947 */ /* 0x000fea000383ffff */
.L_x_46:
[----:B---3--:R-:W-:-:S07]  /*98b0*/  MOV R0, UR5 ;  /* 0x0000000500007c02 */ /* 0x008fce0008000f00 */
.L_x_190:
[----:B-1----:R1:W2:Y:S02]  /*98c0*/  SYNCS.PHASECHK.TRANS64.TRYWAIT P0, [R0+URZ], R3 ;  /* 0x00000003000075a7 */ /* 0x0022a400080011ff */
[----:B--2---:R-:W-:Y:S05]  /*98d0*/  @!P0 NANOSLEEP.SYNCS 0x989680 ;  /* 0x009896800000895d */ /* 0x004fea0003900000 */
[----:B------:R-:W2:Y:S02]  /*98e0*/  @!P0 SYNCS.PHASECHK.TRANS64 P0, [R0+URZ], R3 ;  /* 0x00000003000085a7 */ /* 0x000ea400080010ff */
[----:B--2---:R-:W-:Y:S05]  /*98f0*/  @!P0 BRA `(.L_x_190) ;  /* 0xfffffffc00f08947 */ /* 0x004fea000383ffff */
[----:B------:R-:W-:Y:S05]  /*9900*/  BRA `(.L_x_191) ;  /* 0xffffff9400b07947 */ /* 0x000fea000383ffff */
.L_x_47:
[----:B---3--:R-:W-:-:S07]  /*9910*/  MOV R0, UR5 ;  /* 0x0000000500007c02 */ /* 0x008fce0008000f00 */
.L_x_192:
[----:B-1----:R1:W2:Y:S02]  /*9920*/  SYNCS.PHASECHK.TRANS64.TRYWAIT P0, [R0+URZ], R3 ;  /* 0x00000003000075a7 */ /* 0x0022a400080011ff */
[----:B--2---:R-:W-:Y:S05]  /*9930*/  @!P0 NANOSLEEP.SYNCS 0x989680 ;  /* 0x009896800000895d */ /* 0x004fea0003900000 */
[----:B------:R-:W2:Y:S02]  /*9940*/  @!P0 SYNCS.PHASECHK.TRANS64 P0, [R0+URZ], R3 ;  /* 0x00000003000085a7 */ /* 0x000ea400080010ff */
[----:B--2---:R-:W-:Y:S05]  /*9950*/  @!P0 BRA `(.L_x_192) ;  /* 0xfffffffc00f08947 */ /* 0x004fea000383ffff */
[----:B------:R-:W-:Y:S05]  /*9960*/  BRA `(.L_x_193) ;  /* 0xffffff9400bc7947 */ /* 0x000fea000383ffff */
.L_x_48:
[----:B---3--:R-:W-:-:S07]  /*9970*/  MOV R0, UR5 ;  /* 0x0000000500007c02 */ /* 0x008fce0008000f00 */
.L_x_194:
[----:B-1----:R1:W2:Y:S02]  /*9980*/  SYNCS.PHASECHK.TRANS64.TRYWAIT P0, [R0+URZ], R3 ;  /* 0x00000003000075a7 */ /* 0x0022a400080011ff */
[----:B--2---:R-:W-:Y:S05]  /*9990*/  @!P0 NANOSLEEP.SYNCS 0x989680 ;  /* 0x009896800000895d */ /* 0x004fea0003900000 */
[----:B------:R-:W2:Y:S02]  /*99a0*/  @!P0 SYNCS.PHASECHK.TRANS64 P0, [R0+URZ], R3 ;  /* 0x00000003000085a7 */ /* 0x000ea400080010ff */
[----:B--2---:R-:W-:Y:S05]  /*99b0*/  @!P0 BRA `(.L_x_194) ;  /* 0xfffffffc00f08947 */ /* 0x004fea000383ffff */
[----:B------:R-:W-:Y:S05]  /*99c0*/  BRA `(.L_x_195) ;  /* 0xffffff9400c87947 */ /* 0x000fea000383ffff */
.L_x_49:
[----:B---3--:R-:W-:-:S07]  /*99d0*/  MOV R0, UR5 ;  /* 0x0000000500007c02 */ /* 0x008fce0008000f00 */
.L_x_196:
[----:B-1----:R1:W2:Y:S02]  /*99e0*/  SYNCS.PHASECHK.TRANS64.TRYWAIT P0, [R0+URZ], R3 ;  /* 0x00000003000075a7 */ /* 0x0022a400080011ff */
[----:B--2---:R-:W-:Y:S05]  /*99f0*/  @!P0 NANOSLEEP.SYNCS 0x989680 ;  /* 0x009896800000895d */ /* 0x004fea0003900000 */
[----:B------:R-:W2:Y:S02]  /*9a00*/  @!P0 SYNCS.PHASECHK.TRANS64 P0, [R0+URZ], R3 ;  /* 0x00000003000085a7 */ /* 0x000ea400080010ff */
[----:B--2---:R-:W-:Y:S05]  /*9a10*/  @!P0 BRA `(.L_x_196) ;  /* 0xfffffffc00f08947 */ /* 0x004fea000383ffff */
[----:B------:R-:W-:Y:S05]  /*9a20*/  BRA `(.L_x_197) ;  /* 0xffffff9400d47947 */ /* 0x000fea000383ffff */
.L_x_50:
[----:B---3--:R-:W-:-:S07]  /*9a30*/  MOV R0, UR5 ;  /* 0x0000000500007c02 */ /* 0x008fce0008000f00 */
.L_x_198:
[----:B-1----:R1:W2:Y:S02]  /*9a40*/  SYNCS.PHASECHK.TRANS64.TRYWAIT P0, [R0+URZ], R3 ;  /* 0x00000003000075a7 */ /* 0x0022a400080011ff */
[----:B--2---:R-:W-:Y:S05]  /*9a50*/  @!P0 NANOSLEEP.SYNCS 0x989680 ;  /* 0x009896800000895d */ /* 0x004fea0003900000 */
[----:B------:R-:W2:Y:S02]  /*9a60*/  @!P0 SYNCS.PHASECHK.TRANS64 P0, [R0+URZ], R3 ;  /* 0x00000003000085a7 */ /* 0x000ea400080010ff */
[----:B--2---:R-:W-:Y:S05]  /*9a70*/  @!P0 BRA `(.L_x_198) ;  /* 0xfffffffc00f08947 */ /* 0x004fea000383ffff */
[----:B------:R-:W-:Y:S05]  /*9a80*/  BRA `(.L_x_199) ;  /* 0xffffff9400e07947 */ /* 0x000fea000383ffff */
.L_x_51:
[----:B---3--:R-:W-:-:S07]  /*9a90*/  MOV R0, UR5 ;  /* 0x0000000500007c02 */ /* 0x008fce0008000f00 */
.L_x_200:
[----:B-1----:R1:W2:Y:S02]  /*9aa0*/  SYNCS.PHASECHK.TRANS64.TRYWAIT P0, [R0+URZ], R3 ;  /* 0x00000003000075a7 */ /* 0x0022a400080011ff */
[----:B--2---:R-:W-:Y:S05]  /*9ab0*/  @!P0 NANOSLEEP.SYNCS 0x989680 ;  /* 0x009896800000895d */ /* 0x004fea0003900000 */
[----:B------:R-:W2:Y:S02]  /*9ac0*/  @!P0 SYNCS.PHASECHK.TRANS64 P0, [R0+URZ], R3 ;  /* 0x00000003000085a7 */ /* 0x000ea400080010ff */
[----:B--2---:R-:W-:Y:S05]  /*9ad0*/  @!P0 BRA `(.L_x_200) ;  /* 0xfffffffc00f08947 */ /* 0x004fea000383ffff */
[----:B------:R-:W-:Y:S05]  /*9ae0*/  BRA `(.L_x_201) ;  /* 0xffffff9400ec7947 */ /* 0x000fea000383ffff */
.L_x_52:
[----:B---3--:R-:W-:-:S07]  /*9af0*/  MOV R0, UR5 ;  /* 0x0000000500007c02 */ /* 0x008fce0008000f00 */
.L_x_202:
[----:B-1----:R1:W2:Y:S02]  /*9b00*/  SYNCS.PHASECHK.TRANS64.TRYWAIT P0, [R0+URZ], R3 ;  /* 0x00000003000075a7 */ /* 0x0022a400080011ff */
[----:B--2---:R-:W-:Y:S05]  /*9b10*/  @!P0 NANOSLEEP.SYNCS 0x989680 ;  /* 0x009896800000895d */ /* 0x004fea0003900000 */
[----:B------:R-:W2:Y:S02]  /*9b20*/  @!P0 SYNCS.PHASECHK.TRANS64 P0, [R0+URZ], R3 ;  /* 0x00000003000085a7 */ /* 0x000ea400080010ff */
[----:B--2---:R-:W-:Y:S05]  /*9b30*/  @!P0 BRA `(.L_x_202) ;  /* 0xfffffffc00f08947 */ /* 0x004fea000383ffff */
[----:B------:R-:W-:Y:S05]  /*9b40*/  BRA `(.L_x_203) ;  /* 0xffffff9400f87947 */ /* 0x000fea000383ffff */
.L_x_53:
[----:B---3--:R-:W-:-:S07]  /*9b50*/  MOV R0, UR5 ;  /* 0x0000000500007c02 */ /* 0x008fce0008000f00 */
.L_x_204:
[----:B-1----:R1:W2:Y:S02]  /*9b60*/  SYNCS.PHASECHK.TRANS64.TRYWAIT P0, [R0+URZ], R3 ;  /* 0x00000003000075a7 */ /* 0x0022a400080011ff */
[----:B--2---:R-:W-:Y:S05]  /*9b70*/  @!P0 NANOSLEEP.SYNCS 0x989680 ;  /* 0x009896800000895d */ /* 0x004fea0003900000 */
[----:B------:R-:W2:Y:S02]  /*9b80*/  @!P0 SYNCS.PHASECHK.TRANS64 P0, [R0+URZ], R3 ;  /* 0x00000003000085a7 */ /* 0x000ea400080010ff */
[----:B--2---:R-:W-:Y:S05]  /*9b90*/  @!P0 BRA `(.L_x_204) ;  /* 0xfffffffc00f08947 */ /* 0x004fea000383ffff */
[----:B------:R-:W-:Y:S05]  /*9ba0*/  BRA `(.L_x_205) ;  /* 0xffffff9800047947 */ /* 0x000fea000383ffff */
.L_x_54:
[----:B---3--:R-:W-:-:S07]  /*9bb0*/  MOV R0, UR5 ;  /* 0x0000000500007c02 */ /* 0x008fce0008000f00 */
.L_x_206:
[----:B-1----:R1:W2:Y:S02]  /*9bc0*/  SYNCS.PHASECHK.TRANS64.TRYWAIT P0, [R0+URZ], R3 ;  /* 0x00000003000075a7 */ /* 0x0022a400080011ff */
[----:B--2---:R-:W-:Y:S05]  /*9bd0*/  @!P0 NANOSLEEP.SYNCS 0x989680 ;  /* 0x009896800000895d */ /* 0x004fea0003900000 */
[----:B------:R-:W2:Y:S02]  /*9be0*/  @!P0 SYNCS.PHASECHK.TRANS64 P0, [R0+URZ], R3 ;  /* 0x00000003000085a7 */ /* 0x000ea400080010ff */
[----:B--2---:R-:W-:Y:S05]  /*9bf0*/  @!P0 BRA `(.L_x_206) ;  /* 0xfffffffc00f08947 */ /* 0x004fea000383ffff */
[----:B------:R-:W-:Y:S05]  /*9c00*/  BRA `(.L_x_207) ;  /* 0xffffff9800107947 */ /* 0x000fea000383ffff */
.L_x_55:
[----:B---3--:R-:W-:-:S07]  /*9c10*/  MOV R0, UR5 ;  /* 0x0000000500007c02 */ /* 0x008fce0008000f00 */
.L_x_208:
[----:B-1----:R1:W2:Y:S02]  /*9c20*/  SYNCS.PHASECHK.TRANS64.TRYWAIT P0, [R0+URZ], R3 ;  /* 0x00000003000075a7 */ /* 0x0022a400080011ff */
[----:B--2---:R-:W-:Y:S05]  /*9c30*/  @!P0 NANOSLEEP.SYNCS 0x989680 ;  /* 0x009896800000895d */ /* 0x004fea0003900000 */
[----:B------:R-:W2:Y:S02]  /*9c40*/  @!P0 SYNCS.PHASECHK.TRANS64 P0, [R0+URZ], R3 ;  /* 0x00000003000085a7 */ /* 0x000ea400080010ff */
[----:B--2---:R-:W-:Y:S05]  /*9c50*/  @!P0 BRA `(.L_x_208) ;  /* 0xfffffffc00f08947 */ /* 0x004fea000383ffff */
[----:B------:R-:W-:Y:S05]  /*9c60*/  BRA `(.L_x_209) ;  /* 0xffffff98001c7947 */ /* 0x000fea000383ffff */
.L_x_56:
[----:B---3--:R-:W-:-:S07]  /*9c70*/  MOV R0, UR5 ;  /* 0x0000000500007c02 */ /* 0x008fce0008000f00 */
.L_x_210:
[----:B-1----:R1:W2:Y:S02]  /*9c80*/  SYNCS.PHASECHK.TRANS64.TRYWAIT P0, [R0+URZ], R3 ;  /* 0x00000003000075a7 */ /* 0x0022a400080011ff */
[----:B--2---:R-:W-:Y:S05]  /*9c90*/  @!P0 NANOSLEEP.SYNCS 0x989680 ;  /* 0x009896800000895d */ /* 0x004fea0003900000 */
[----:B------:R-:W2:Y:S02]  /*9ca0*/  @!P0 SYNCS.PHASECHK.TRANS64 P0, [R0+URZ], R3 ;  /* 0x00000003000085a7 */ /* 0x000ea400080010ff */
[----:B--2---:R-:W-:Y:S05]  /*9cb0*/  @!P0 BRA `(.L_x_210) ;  /* 0xfffffffc00f08947 */ /* 0x004fea000383ffff */
[----:B------:R-:W-:Y:S05]  /*9cc0*/  BRA `(.L_x_211) ;  /* 0xffffff9800287947 */ /* 0x000fea000383ffff */
.L_x_57:
[----:B---3--:R-:W-:-:S07]  /*9cd0*/  MOV R0, UR5 ;  /* 0x0000000500007c02 */ /* 0x008fce0008000f00 */
.L_x_212:
[----:B-1----:R1:W2:Y:S02]  /*9ce0*/  SYNCS.PHASECHK.TRANS64.TRYWAIT P0, [R0+URZ], R3 ;  /* 0x00000003000075a7 */ /* 0x0022a400080011ff */
[----:B--2---:R-:W-:Y:S05]  /*9cf0*/  @!P0 NANOSLEEP.SYNCS 0x989680 ;  /* 0x009896800000895d */ /* 0x004fea0003900000 */
[----:B------:R-:W2:Y:S02]  /*9d00*/  @!P0 SYNCS.PHASECHK.TRANS64 P0, [R0+URZ], R3 ;  /* 0x00000003000085a7 */ /* 0x000ea400080010ff */
[----:B--2---:R-:W-:Y:S05]  /*9d10*/  @!P0 BRA `(.L_x_212) ;  /* 0xfffffffc00f08947 */ /* 0x004fea000383ffff */
[----:B------:R-:W-:Y:S05]  /*9d20*/  BRA `(.L_x_213) ;  /* 0xffffff9800347947 */ /* 0x000fea000383ffff */
.L_x_58:
[----:B---3--:R-:W-:-:S07]  /*9d30*/  MOV R0, UR5 ;  /* 0x0000000500007c02 */ /* 0x008fce0008000f00 */
.L_x_214:
[----:B-1----:R1:W2:Y:S02]  /*9d40*/  SYNCS.PHASECHK.TRANS64.TRYWAIT P0, [R0+URZ], R3 ;  /* 0x00000003000075a7 */ /* 0x0022a400080011ff */
[----:B--2---:R-:W-:Y:S05]  /*9d50*/  @!P0 NANOSLEEP.SYNCS 0x989680 ;  /* 0x009896800000895d */ /* 0x004fea0003900000 */
[----:B------:R-:W2:Y:S02]  /*9d60*/  @!P0 SYNCS.PHASECHK.TRANS64 P0, [R0+URZ], R3 ;  /* 0x00000003000085a7 */ /* 0x000ea400080010ff */
[----:B--2---:R-:W-:Y:S05]  /*9d70*/  @!P0 BRA `(.L_x_214) ;  /* 0xfffffffc00f08947 */ /* 0x004fea000383ffff */
[----:B------:R-:W-:Y:S05]  /*9d80*/  BRA `(.L_x_215) ;  /* 0xffffff9800407947 */ /* 0x000fea000383ffff */
.L_x_59:
[----:B---3--:R-:W-:-:S07]  /*9d90*/  MOV R0, UR5 ;  /* 0x0000000500007c02 */ /* 0x008fce0008000f00 */
.L_x_216:
[----:B-1----:R1:W2:Y:S02]  /*9da0*/  SYNCS.PHASECHK.TRANS64.TRYWAIT P0, [R0+URZ], R3 ;  /* 0x00000003000075a7 */ /* 0x0022a400080011ff */
[----:B--2---:R-:W-:Y:S05]  /*9db0*/  @!P0 NANOSLEEP.SYNCS 0x989680 ;  /* 0x009896800000895d */ /* 0x004fea0003900000 */
[----:B------:R-:W2:Y:S02]  /*9dc0*/  @!P0 SYNCS.PHASECHK.TRANS64 P0, [R0+URZ], R3 ;  /* 0x00000003000085a7 */ /* 0x000ea400080010ff */
[----:B--2---:R-:W-:Y:S05]  /*9dd0*/  @!P0 BRA `(.L_x_216) ;  /* 0xfffffffc00f08947 */ /* 0x004fea000383ffff */
[----:B------:R-:W-:Y:S05]  /*9de0*/  BRA `(.L_x_217) ;  /* 0xffffff98004c7947 */ /* 0x000fea000383ffff */
.L_x_60:
[----:B---3--:R-:W-:-:S07]  /*9df0*/  MOV R0, UR5 ;  /* 0x0000000500007c02 */ /* 0x008fce0008000f00 */
.L_x_218:
[----:B-1----:R1:W2:Y:S02]  /*9e00*/  SYNCS.PHASECHK.TRANS64.TRYWAIT P0, [R0+URZ], R3 ;  /* 0x00000003000075a7 */ /* 0x0022a400080011ff */
[----:B--2---:R-:W-:Y:S05]  /*9e10*/  @!P0 NANOSLEEP.SYNCS 0x989680 ;  /* 0x009896800000895d */ /* 0x004fea0003900000 */
[----:B------:R-:W2:Y:S02]  /*9e20*/  @!P0 SYNCS.PHASECHK.TRANS64 P0, [R0+URZ], R3 ;  /* 0x00000003000085a7 */ /* 0x000ea400080010ff */
[----:B--2---:R-:W-:Y:S05]  /*9e30*/  @!P0 BRA `(.L_x_218) ;  /* 0xfffffffc00f08947 */ /* 0x004fea000383ffff */
[----:B------:R-:W-:Y:S05]  /*9e40*/  BRA `(.L_x_219) ;  /* 0xffffff9800587947 */ /* 0x000fea000383ffff */
.L_x_61:
[----:B---3--:R-:W-:-:S07]  /*9e50*/  MOV R0, UR5 ;  /* 0x0000000500007c02 */ /* 0x008fce0008000f00 */
.L_x_220:
[----:B-1----:R1:W2:Y:S02]  /*9e60*/  SYNCS.PHASECHK.TRANS64.TRYWAIT P0, [R0+URZ], R3 ;  /* 0x00000003000075a7 */ /* 0x0022a400080011ff */
[----:B--2---:R-:W-:Y:S05]  /*9e70*/  @!P0 NANOSLEEP.SYNCS 0x989680 ;  /* 0x009896800000895d */ /* 0x004fea0003900000 */
[----:B------:R-:W2:Y:S02]  /*9e80*/  @!P0 SYNCS.PHASECHK.TRANS64 P0, [R0+URZ], R3 ;  /* 0x00000003000085a7 */ /* 0x000ea400080010ff */
[----:B--2---:R-:W-:Y:S05]  /*9e90*/  @!P0 BRA `(.L_x_220) ;  /* 0xfffffffc00f08947 */ /* 0x004fea000383ffff */
[----:B------:R-:W-:Y:S05]  /*9ea0*/  BRA `(.L_x_221) ;  /* 0xffffff9800647947 */ /* 0x000fea000383ffff */
.L_x_62:
[----:B---3--:R-:W-:-:S07]  /*9eb0*/  MOV R0, UR5 ;  /* 0x0000000500007c02 */ /* 0x008fce0008000f00 */
.L_x_222:
[----:B-1----:R1:W2:Y:S02]  /*9ec0*/  SYNCS.PHASECHK.TRANS64.TRYWAIT P0, [R0+URZ], R3 ;  /* 0x00000003000075a7 */ /* 0x0022a400080011ff */
[----:B--2---:R-:W-:Y:S05]  /*9ed0*/  @!P0 NANOSLEEP.SYNCS 0x989680 ;  /* 0x009896800000895d */ /* 0x004fea0003900000 */
[----:B------:R-:W2:Y:S02]  /*9ee0*/  @!P0 SYNCS.PHASECHK.TRANS64 P0, [R0+URZ], R3 ;  /* 0x00000003000085a7 */ /* 0x000ea400080010ff */
[----:B--2---:R-:W-:Y:S05]  /*9ef0*/  @!P0 BRA `(.L_x_222) ;  /* 0xfffffffc00f08947 */ /* 0x004fea000383ffff */
[----:B------:R-:W-:Y:S05]  /*9f00*/  BRA `(.L_x_223) ;  /* 0xffffff9800707947 */ /* 0x000fea000383ffff */
.L_x_63:
[----:B---3--:R-:W-:-:S07]  /*9f10*/  MOV R0, UR5 ;  /* 0x0000000500007c02 */ /* 0x008fce0008000f00 */
.L_x_224:
[----:B-1----:R1:W2:Y:S02]  /*9f20*/  SYNCS.PHASECHK.TRANS64.TRYWAIT P0, [R0+URZ], R3 ;  /* 0x00000003000075a7 */ /* 0x0022a400080011ff */
[----:B--2---:R-:W-:Y:S05]  /*9f30*/  @!P0 NANOSLEEP.SYNCS 0x989680 ;  /* 0x009896800000895d */ /* 0x004fea0003900000 */
[----:B------:R-:W2:Y:S02]  /*9f40*/  @!P0 SYNCS.PHASECHK.TRANS64 P0, [R0+URZ], R3 ;  /* 0x00000003000085a7 */ /* 0x000ea400080010ff */
[----:B--2---:R-:W-:Y:S05]  /*9f50*/  @!P0 BRA `(.L_x_224) ;  /* 0xfffffffc00f08947 */ /* 0x004fea000383ffff */
[----:B------:R-:W-:Y:S05]  /*9f60*/  BRA `(.L_x_225) ;  /* 0xffffff98007c7947 */ /* 0x000fea000383ffff */
.L_x_64:
[----:B---3--:R-:W-:-:S07]  /*9f70*/  MOV R0, UR5 ;  /* 0x0000000500007c02 */ /* 0x008fce0008000f00 */
.L_x_226:
[----:B-1----:R1:W2:Y:S02]  /*9f80*/  SYNCS.PHASECHK.TRANS64.TRYWAIT P0, [R0+URZ], R3 ;  /* 0x00000003000075a7 */ /* 0x0022a400080011ff */
[----:B--2---:R-:W-:Y:S05]  /*9f90*/  @!P0 NANOSLEEP.SYNCS 0x989680 ;  /* 0x009896800000895d */ /* 0x004fea0003900000 */
[----:B------:R-:W2:Y:S02]  /*9fa0*/  @!P0 SYNCS.PHASECHK.TRANS64 P0, [R0+URZ], R3 ;  /* 0x00000003000085a7 */ /* 0x000ea400080010ff */
[----:B--2---:R-:W-:Y:S05]  /*9fb0*/  @!P0 BRA `(.L_x_226) ;  /* 0xfffffffc00f08947 */ /* 0x004fea000383ffff */
[----:B------:R-:W-:Y:S05]  /*9fc0*/  BRA `(.L_x_227) ;  /* 0xffffff9800887947 */ /* 0x000fea000383ffff */
.L_x_65:
[----:B---3--:R-:W-:-:S07]  /*9fd0*/  MOV R0, UR5 ;  /* 0x0000000500007c02 */ /* 0x008fce0008000f00 */
.L_x_228:
[----:B-1----:R1:W2:Y:S02]  /*9fe0*/  SYNCS.PHASECHK.TRANS64.TRYWAIT P0, [R0+URZ], R3 ;  /* 0x00000003000075a7 */ /* 0x0022a400080011ff */
[----:B--2---:R-:W-:Y:S05]  /*9ff0*/  @!P0 NANOSLEEP.SYNCS 0x989680 ;  /* 0x009896800000895d */ /* 0x004fea0003900000 */
[----:B------:R-:W2:Y:S02]  /*a000*/  @!P0 SYNCS.PHASECHK.TRANS64 P0, [R0+URZ], R3 ;  /* 0x00000003000085a7 */ /* 0x000ea400080010ff */
[----:B--2---:R-:W-:Y:S05]  /*a010*/  @!P0 BRA `(.L_x_228) ;  /* 0xfffffffc00f08947 */ /* 0x004fea000383ffff */
[----:B------:R-:W-:Y:S05]  /*a020*/  BRA `(.L_x_229) ;  /* 0xffffff9800947947 */ /* 0x000fea000383ffff */
.L_x_66:
[----:B---3--:R-:W-:-:S07]  /*a030*/  MOV R0, UR5 ;  /* 0x0000000500007c02 */ /* 0x008fce0008000f00 */
.L_x_230:
[----:B-1----:R1:W2:Y:S02]  /*a040*/  SYNCS.PHASECHK.TRANS64.TRYWAIT P0, [R0+URZ], R3 ;  /* 0x00000003000075a7 */ /* 0x0022a400080011ff */
[----:B--2---:R-:W-:Y:S05]  /*a050*/  @!P0 NANOSLEEP.SYNCS 0x989680 ;  /* 0x009896800000895d */ /* 0x004fea0003900000 */
[----:B------:R-:W2:Y:S02]  /*a060*/  @!P0 SYNCS.PHASECHK.TRANS64 P0, [R0+URZ], R3 ;  /* 0x00000003000085a7 */ /* 0x000ea400080010ff */
[----:B--2---:R-:W-:Y:S05]  /*a070*/  @!P0 BRA `(.L_x_230) ;  /* 0xfffffffc00f08947 */ /* 0x004fea000383ffff */
[----:B------:R-:W-:Y:S05]  /*a080*/  BRA `(.L_x_231) ;  /* 0xffffff9800a07947 */ /* 0x000fea000383ffff */
.L_x_67:
[----:B---3--:R-:W-:-:S07]  /*a090*/  MOV R0, UR5 ;  /* 0x0000000500007c02 */ /* 0x008fce0008000f00 */
.L_x_232:
[----:B-1----:R1:W2:Y:S02]  /*a0a0*/  SYNCS.PHASECHK.TRANS64.TRYWAIT P0, [R0+URZ], R3 ;  /* 0x00000003000075a7 */ /* 0x0022a400080011ff */
[----:B--2---:R-:W-:Y:S05]  /*a0b0*/  @!P0 NANOSLEEP.SYNCS 0x989680 ;  /* 0x009896800000895d */ /* 0x004fea0003900000 */
[----:B------:R-:W2:Y:S02]  /*a0c0*/  @!P0 SYNCS.PHASECHK.TRANS64 P0, [R0+URZ], R3 ;  /* 0x00000003000085a7 */ /* 0x000ea400080010ff */
[----:B--2---:R-:W-:Y:S05]  /*a0d0*/  @!P0 BRA `(.L_x_232) ;  /* 0xfffffffc00f08947 */ /* 0x004fea000383ffff */
[----:B------:R-:W-:Y:S05]  /*a0e0*/  BRA `(.L_x_233) ;  /* 0xffffff9800ac7947 */ /* 0x000fea000383ffff */
.L_x_68:
[----:B---3--:R-:W-:-:S07]  /*a0f0*/  MOV R0, UR5 ;  /* 0x0000000500007c02 */ /* 0x008fce0008000f00 */
.L_x_234:
[----:B-1----:R1:W2:Y:S02]  /*a100*/  SYNCS.PHASECHK.TRANS64.TRYWAIT P0, [R0+URZ], R3 ;  /* 0x00000003000075a7 */ /* 0x0022a400080011ff */
[----:B--2---:R-:W-:Y:S05]  /*a110*/  @!P0 NANOSLEEP.SYNCS 0x989680 ;  /* 0x009896800000895d */ /* 0x004fea0003900000 */
[----:B------:R-:W2:Y:S02]  /*a120*/  @!P0 SYNCS.PHASECHK.TRANS64 P0, [R0+URZ], R3 ;  /* 0x00000003000085a7 */ /* 0x000ea400080010ff */
[----:B--2---:R-:W-:Y:S05]  /*a130*/  @!P0 BRA `(.L_x_234) ;  /* 0xfffffffc00f08947 */ /* 0x004fea000383ffff */
[----:B------:R-:W-:Y:S05]  /*a140*/  BRA `(.L_x_235) ;  /* 0xffffff9800b87947 */ /* 0x000fea000383ffff */
.L_x_69:
[----:B---3--:R-:W-:-:S07]  /*a150*/  MOV R0, UR5 ;  /* 0x0000000500007c02 */ /* 0x008fce0008000f00 */
.L_x_236:
[----:B-1----:R1:W2:Y:S02]  /*a160*/  SYNCS.PHASECHK.TRANS64.TRYWAIT P0, [R0+URZ], R3 ;  /* 0x00000003000075a7 */ /* 0x0022a400080011ff */
[----:B--2---:R-:W-:Y:S05]  /*a170*/  @!P0 NANOSLEEP.SYNCS 0x989680 ;  /* 0x009896800000895d */ /* 0x004fea0003900000 */
[----:B------:R-:W2:Y:S02]  /*a180*/  @!P0 SYNCS.PHASECHK.TRANS64 P0, [R0+URZ], R3 ;  /* 0x00000003000085a7 */ /* 0x000ea400080010ff */
[----:B--2---:R-:W-:Y:S05]  /*a190*/  @!P0 BRA `(.L_x_236) ;  /* 0xfffffffc00f08947 */ /* 0x004fea000383ffff */
[----:B------:R-:W-:Y:S05]  /*a1a0*/  BRA `(.L_x_237) ;  /* 0xffffff9800c47947 */ /* 0x000fea000383ffff */
.L_x_70:
[----:B---3--:R-:W-:-:S07]  /*a1b0*/  MOV R0, UR5 ;  /* 0x0000000500007c02 */ /* 0x008fce0008000f00 */
.L_x_238:
[----:B-1----:R1:W2:Y:S02]  /*a1c0*/  SYNCS.PHASECHK.TRANS64.TRYWAIT P0, [R0+URZ], R3 ;  /* 0x00000003000075a7 */ /* 0x0022a400080011ff */
[----:B--2---:R-:W-:Y:S05]  /*a1d0*/  @!P0 NANOSLEEP.SYNCS 0x989680 ;  /* 0x009896800000895d */ /* 0x004fea0003900000 */
[----:B------:R-:W2:Y:S02]  /*a1e0*/  @!P0 SYNCS.PHASECHK.TRANS64 P0, [R0+URZ], R3 ;  /* 0x00000003000085a7 */ /* 0x000ea400080010ff */
[----:B--2---:R-:W-:Y:S05]  /*a1f0*/  @!P0 BRA `(.L_x_238) ;  /* 0xfffffffc00f08947 */ /* 0x004fea000383ffff */
[----:B------:R-:W-:Y:S05]  /*a200*/  BRA `(.L_x_239) ;  /* 0xffffff9800d07947 */ /* 0x000fea000383ffff */
.L_x_71:
[----:B---3--:R-:W-:-:S07]  /*a210*/  MOV R0, UR5 ;  /* 0x0000000500007c02 */ /* 0x008fce0008000f00 */
.L_x_240:
[----:B-1----:R1:W2:Y:S02]  /*a220*/  SYNCS.PHASECHK.TRANS64.TRYWAIT P0, [R0+URZ], R3 ;  /* 0x00000003000075a7 */ /* 0x0022a400080011ff */
[----:B--2---:R-:W-:Y:S05]  /*a230*/  @!P0 NANOSLEEP.SYNCS 0x989680 ;  /* 0x009896800000895d */ /* 0x004fea0003900000 */
[----:B------:R-:W2:Y:S02]  /*a240*/  @!P0 SYNCS.PHASECHK.TRANS64 P0, [R0+URZ], R3 ;  /* 0x00000003000085a7 */ /* 0x000ea400080010ff */
[----:B--2---:R-:W-:Y:S05]  /*a250*/  @!P0 BRA `(.L_x_240) ;  /* 0xfffffffc00f08947 */ /* 0x004fea000383ffff */
[----:B------:R-:W-:Y:S05]  /*a260*/  BRA `(.L_x_241) ;  /* 0xffffff9800dc7947 */ /* 0x000fea000383ffff */
.L_x_72:
[----:B---3--:R-:W-:-:S07]  /*a270*/  MOV R0, UR5 ;  /* 0x0000000500007c02 */ /* 0x008fce0008000f00 */
.L_x_242:
[----:B-1----:R1:W2:Y:S02]  /*a280*/  SYNCS.PHASECHK.TRANS64.TRYWAIT P0, [R0+URZ], R3 ;  /* 0x00000003000075a7 */ /* 0x0022a400080011ff */
[----:B--2---:R-:W-:Y:S05]  /*a290*/  @!P0 NANOSLEEP.SYNCS 0x989680 ;  /* 0x009896800000895d */ /* 0x004fea0003900000 */
[----:B------:R-:W2:Y:S02]  /*a2a0*/  @!P0 SYNCS.PHASECHK.TRANS64 P0, [R0+URZ], R3 ;  /* 0x00000003000085a7 */ /* 0x000ea400080010ff */
[----:B--2---:R-:W-:Y:S05]  /*a2b0*/  @!P0 BRA `(.L_x_242) ;  /* 0xfffffffc00f08947 */ /* 0x004fea000383ffff */
[----:B------:R-:W-:Y:S05]  /*a2c0*/  BRA `(.L_x_243) ;  /* 0xffffff9800e87947 */ /* 0x000fea000383ffff */
.L_x_73:
[----:B---3--:R-:W-:-:S07]  /*a2d0*/  MOV R0, UR5 ;  /* 0x0000000500007c02 */ /* 0x008fce0008000f00 */
.L_x_244:
[----:B-1----:R1:W2:Y:S02]  /*a2e0*/  SYNCS.PHASECHK.TRANS64.TRYWAIT P0, [R0+URZ], R3 ;  /* 0x00000003000075a7 */ /* 0x0022a400080011ff */
[----:B--2---:R-:W-:Y:S05]  /*a2f0*/  @!P0 NANOSLEEP.SYNCS 0x989680 ;  /* 0x009896800000895d */ /* 0x004fea0003900000 */
[----:B------:R-:W2:Y:S02]  /*a300*/  @!P0 SYNCS.PHASECHK.TRANS64 P0, [R0+URZ], R3 ;  /* 0x00000003000085a7 */ /* 0x000ea400080010ff */
[----:B--2---:R-:W-:Y:S05]  /*a310*/  @!P0 BRA `(.L_x_244) ;  /* 0xfffffffc00f08947 */ /* 0x004fea000383ffff */
[----:B------:R-:W-:Y:S05]  /*a320*/  BRA `(.L_x_245) ;  /* 0xffffff9800f47947 */ /* 0x000fea000383ffff */
.L_x_74:
[----:B---3--:R-:W-:-:S07]  /*a330*/  MOV R0, UR5 ;  /* 0x0000000500007c02 */ /* 0x008fce0008000f00 */
.L_x_246:
[----:B-1----:R1:W2:Y:S02]  /*a340*/  SYNCS.PHASECHK.TRANS64.TRYWAIT P0, [R0+URZ], R3 ;  /* 0x00000003000075a7 */ /* 0x0022a400080011ff */
[----:B--2---:R-:W-:Y:S05]  /*a350*/  @!P0 NANOSLEEP.SYNCS 0x989680 ;  /* 0x009896800000895d */ /* 0x004fea0003900000 */
[----:B------:R-:W2:Y:S02]  /*a360*/  @!P0 SYNCS.PHASECHK.TRANS64 P0, [R0+URZ], R3 ;  /* 0x00000003000085a7 */ /* 0x000ea400080010ff */
[----:B--2---:R-:W-:Y:S05]  /*a370*/  @!P0 BRA `(.L_x_246) ;  /* 0xfffffffc00f08947 */ /* 0x004fea000383ffff */
[----:B------:R-:W-:Y:S05]  /*a380*/  BRA `(.L_x_247) ;  /* 0xffffff9c00007947 */ /* 0x000fea000383ffff */
.L_x_75:
[----:B---3--:R-:W-:-:S07]  /*a390*/  MOV R0, UR5 ;  /* 0x0000000500007c02 */ /* 0x008fce0008000f00 */
.L_x_248:
[----:B-1----:R1:W2:Y:S02]  /*a3a0*/  SYNCS.PHASECHK.TRANS64.TRYWAIT P0, [R0+URZ], R3 ;  /* 0x00000003000075a7 */ /* 0x0022a400080011ff */
[----:B--2---:R-:W-:Y:S05]  /*a3b0*/  @!P0 NANOSLEEP.SYNCS 0x989680 ;  /* 0x009896800000895d */ /* 0x004fea0003900000 */
[----:B------:R-:W2:Y:S02]  /*a3c0*/  @!P0 SYNCS.PHASECHK.TRANS64 P0, [R0+URZ], R3 ;  /* 0x00000003000085a7 */ /* 0x000ea400080010ff */
[----:B--2---:R-:W-:Y:S05]  /*a3d0*/  @!P0 BRA `(.L_x_248) ;  /* 0xfffffffc00f08947 */ /* 0x004fea000383ffff */
[----:B------:R-:W-:Y:S05]  /*a3e0*/  BRA `(.L_x_249) ;  /* 0xffffff9c000c7947 */ /* 0x000fea000383ffff */
.L_x_76:
[----:B---3--:R-:W-:-:S07]  /*a3f0*/  MOV R0, UR5 ;  /* 0x0000000500007c02 */ /* 0x008fce0008000f00 */
.L_x_250:
[----:B-1----:R1:W2:Y:S02]  /*a400*/  SYNCS.PHASECHK.TRANS64.TRYWAIT P0, [R0+URZ], R3 ;  /* 0x00000003000075a7 */ /* 0x0022a400080011ff */
[----:B--2---:R-:W-:Y:S05]  /*a410*/  @!P0 NANOSLEEP.SYNCS 0x989680 ;  /* 0x009896800000895d */ /* 0x004fea0003900000 */
[----:B------:R-:W2:Y:S02]  /*a420*/  @!P0 SYNCS.PHASECHK.TRANS64 P0, [R0+URZ], R3 ;  /* 0x00000003000085a7 */ /* 0x000ea400080010ff */
[----:B--2---:R-:W-:Y:S05]  /*a430*/  @!P0 BRA `(.L_x_250) ;  /* 0xfffffffc00f08947 */ /* 0x004fea000383ffff */
[----:B------:R-:W-:Y:S05]  /*a440*/  BRA `(.L_x_251) ;  /* 0xffffff9c00187947 */ /* 0x000fea000383ffff */
.L_x_77:
[----:B---3--:R-:W-:-:S07]  /*a450*/  MOV R0, UR5 ;  /* 0x0000000500007c02 */ /* 0x008fce0008000f00 */
.L_x_252:
[----:B-1----:R1:W2:Y:S02]  /*a460*/  SYNCS.PHASECHK.TRANS64.TRYWAIT P0, [R0+URZ], R3 ;  /* 0x00000003000075a7 */ /* 0x0022a400080011ff */
[----:B--2---:R-:W-:Y:S05]  /*a470*/  @!P0 NANOSLEEP.SYNCS 0x989680 ;  /* 0x009896800000895d */ /* 0x004fea0003900000 */
[----:B------:R-:W2:Y:S02]  /*a480*/  @!P0 SYNCS.PHASECHK.TRANS64 P0, [R0+URZ], R3 ;  /* 0x00000003000085a7 */ /* 0x000ea400080010ff */
[----:B--2---:R-:W-:Y:S05]  /*a490*/  @!P0 BRA `(.L_x_252) ;  /* 0xfffffffc00f08947 */ /* 0x004fea000383ffff */
[----:B------:R-:W-:Y:S05]  /*a4a0*/  BRA `(.L_x_253) ;  /* 0xffffff9c00247947 */ /* 0x000fea000383ffff */
.L_x_78:
[----:B---3--:R-:W-:-:S07]  /*a4b0*/  MOV R0, UR5 ;  /* 0x0000000500007c02 */ /* 0x008fce0008000f00 */
.L_x_254:
[----:B-1----:R1:W2:Y:S02]  /*a4c0*/  SYNCS.PHASECHK.TRANS64.TRYWAIT P0, [R0+URZ], R3 ;  /* 0x00000003000075a7 */ /* 0x0022a400080011ff */
[----:B--2---:R-:W-:Y:S05]  /*a4d0*/  @!P0 NANOSLEEP.SYNCS 0x989680 ;  /* 0x009896800000895d */ /* 0x004fea0003900000 */
[----:B------:R-:W2:Y:S02]  /*a4e0*/  @!P0 SYNCS.PHASECHK.TRANS64 P0, [R0+URZ], R3 ;  /* 0x00000003000085a7 */ /* 0x000ea400080010ff */
[----:B--2---:R-:W-:Y:S05]  /*a4f0*/  @!P0 BRA `(.L_x_254) ;  /* 0xfffffffc00f08947 */ /* 0x004fea000383ffff */
[----:B------:R-:W-:Y:S05]  /*a500*/  BRA `(.L_x_255) ;  /* 0xffffff9c00307947 */ /* 0x000fea000383ffff */
.L_x_79:
[----:B---3--:R-:W-:-:S07]  /*a510*/  MOV R0, UR5 ;  /* 0x0000000500007c02 */ /* 0x008fce0008000f00 */
.L_x_256:
[----:B-1----:R1:W2:Y:S02]  /*a520*/  SYNCS.PHASECHK.TRANS64.TRYWAIT P0, [R0+URZ], R3 ;  /* 0x00000003000075a7 */ /* 0x0022a400080011ff */
[----:B--2---:R-:W-:Y:S05]  /*a530*/  @!P0 NANOSLEEP.SYNCS 0x989680 ;  /* 0x009896800000895d */ /* 0x004fea0003900000 */
[----:B------:R-:W2:Y:S02]  /*a540*/  @!P0 SYNCS.PHASECHK.TRANS64 P0, [R0+URZ], R3 ;  /* 0x00000003000085a7 */ /* 0x000ea400080010ff */
[----:B--2---:R-:W-:Y:S05]  /*a550*/  @!P0 BRA `(.L_x_256) ;  /* 0xfffffffc00f08947 */ /* 0x004fea000383ffff */
[----:B------:R-:W-:Y:S05]  /*a560*/  BRA `(.L_x_257) ;  /* 0xffffff9c003c7947 */ /* 0x000fea000383ffff */
.L_x_80:
[----:B---3--:R-:W-:-:S07]  /*a570*/  MOV R0, UR5 ;  /* 0x0000000500007c02 */ /* 0x008fce0008000f00 */
.L_x_258:
[----:B-1----:R1:W2:Y:S02]  /*a580*/  SYNCS.PHASECHK.TRANS64.TRYWAIT P0, [R0+URZ], R3 ;  /* 0x00000003000075a7 */ /* 0x0022a400080011ff */
[----:B--2---:R-:W-:Y:S05]  /*a590*/  @!P0 NANOSLEEP.SYNCS 0x989680 ;  /* 0x009896800000895d */ /* 0x004fea0003900000 */
[----:B------:R-:W2:Y:S02]  /*a5a0*/  @!P0 SYNCS.PHASECHK.TRANS64 P0, [R0+URZ], R3 ;  /* 0x00000003000085a7 */ /* 0x000ea400080010ff */
[----:B--2---:R-:W-:Y:S05]  /*a5b0*/  @!P0 BRA `(.L_x_258) ;  /* 0xfffffffc00f08947 */ /* 0x004fea000383ffff */
[----:B------:R-:W-:Y:S05]  /*a5c0*/  BRA `(.L_x_259) ;  /* 0xffffff9c00487947 */ /* 0x000fea000383ffff */
.L_x_81:
[----:B---3--:R-:W-:-:S07]  /*a5d0*/  MOV R0, UR5 ;  /* 0x0000000500007c02 */ /* 0x008fce0008000f00 */
.L_x_260:
[----:B-1----:R1:W2:Y:S02]  /*a5e0*/  SYNCS.PHASECHK.TRANS64.TRYWAIT P0, [R0+URZ], R3 ;  /* 0x00000003000075a7 */ /* 0x0022a400080011ff */
[----:B--2---:R-:W-:Y:S05]  /*a5f0*/  @!P0 NANOSLEEP.SYNCS 0x989680 ;  /* 0x009896800000895d */ /* 0x004fea0003900000 */
[----:B------:R-:W2:Y:S02]  /*a600*/  @!P0 SYNCS.PHASECHK.TRANS64 P0, [R0+URZ], R3 ;  /* 0x00000003000085a7 */ /* 0x000ea400080010ff */
[----:B--2---:R-:W-:Y:S05]  /*a610*/  @!P0 BRA `(.L_x_260) ;  /* 0xfffffffc00f08947 */ /* 0x004fea000383ffff */
[----:B------:R-:W-:Y:S05]  /*a620*/  BRA `(.L_x_261) ;  /* 0xffffff9c00547947 */ /* 0x000fea000383ffff */
.L_x_82:
[----:B---3--:R-:W-:-:S07]  /*a630*/  MOV R0, UR5 ;  /* 0x0000000500007c02 */ /* 0x008fce0008000f00 */
.L_x_262:
[----:B-1----:R1:W2:Y:S02]  /*a640*/  SYNCS.PHASECHK.TRANS64.TRYWAIT P0, [R0+URZ], R3 ;  /* 0x00000003000075a7 */ /* 0x0022a400080011ff */
[----:B--2---:R-:W-:Y:S05]  /*a650*/  @!P0 NANOSLEEP.SYNCS 0x989680 ;  /* 0x009896800000895d */ /* 0x004fea0003900000 */
[----:B------:R-:W2:Y:S02]  /*a660*/  @!P0 SYNCS.PHASECHK.TRANS64 P0, [R0+URZ], R3 ;  /* 0x00000003000085a7 */ /* 0x000ea400080010ff */
[----:B--2---:R-:W-:Y:S05]  /*a670*/  @!P0 BRA `(.L_x_262) ;  /* 0xfffffffc00f08947 */ /* 0x004fea000383ffff */
[----:B------:R-:W-:Y:S05]  /*a680*/  BRA `(.L_x_263) ;  /* 0xffffff9c00607947 */ /* 0x000fea000383ffff */
.L_x_83:
[----:B---3--:R-:W-:-:S07]  /*a690*/  MOV R0, UR5 ;  /* 0x0000000500007c02 */ /* 0x008fce0008000f00 */
.L_x_264:
[----:B-1----:R1:W2:Y:S02]  /*a6a0*/  SYNCS.PHASECHK.TRANS64.TRYWAIT P0, [R0+URZ], R3 ;  /* 0x00000003000075a7 */ /* 0x0022a400080011ff */
[----:B--2---:R-:W-:Y:S05]  /*a6b0*/  @!P0 NANOSLEEP.SYNCS 0x989680 ;  /* 0x009896800000895d */ /* 0x004fea0003900000 */
[----:B------:R-:W2:Y:S02]  /*a6c0*/  @!P0 SYNCS.PHASECHK.TRANS64 P0, [R0+URZ], R3 ;  /* 0x00000003000085a7 */ /* 0x000ea400080010ff */
[----:B--2---:R-:W-:Y:S05]  /*a6d0*/  @!P0 BRA `(.L_x_264) ;  /* 0xfffffffc00f08947 */ /* 0x004fea000383ffff */
[----:B------:R-:W-:Y:S05]  /*a6e0*/  BRA `(.L_x_265) ;  /* 0xffffff9c006c7947 */ /* 0x000fea000383ffff */
.L_x_84:
[----:B---3--:R-:W-:-:S07]  /*a6f0*/  MOV R0, UR5 ;  /* 0x0000000500007c02 */ /* 0x008fce0008000f00 */
.L_x_266:
[----:B-1----:R1:W2:Y:S02]  /*a700*/  SYNCS.PHASECHK.TRANS64.TRYWAIT P0, [R0+URZ], R3 ;  /* 0x00000003000075a7 */ /* 0x0022a400080011ff */
[----:B--2---:R-:W-:Y:S05]  /*a710*/  @!P0 NANOSLEEP.SYNCS 0x989680 ;  /* 0x009896800000895d */ /* 0x004fea0003900000 */
[----:B------:R-:W2:Y:S02]  /*a720*/  @!P0 SYNCS.PHASECHK.TRANS64 P0, [R0+URZ], R3 ;  /* 0x00000003000085a7 */ /* 0x000ea400080010ff */
[----:B--2---:R-:W-:Y:S05]  /*a730*/  @!P0 BRA `(.L_x_266) ;  /* 0xfffffffc00f08947 */ /* 0x004fea000383ffff */
[----:B------:R-:W-:Y:S05]  /*a740*/  BRA `(.L_x_267) ;  /* 0xffffff9c00787947 */ /* 0x000fea000383ffff */
.L_x_85:
[----:B---3--:R-:W-:-:S07]  /*a750*/  MOV R0, UR5 ;  /* 0x0000000500007c02 */ /* 0x008fce0008000f00 */
.L_x_268:
[----:B-1----:R1:W2:Y:S02]  /*a760*/  SYNCS.PHASECHK.TRANS64.TRYWAIT P0, [R0+URZ], R3 ;  /* 0x00000003000075a7 */ /* 0x0022a400080011ff */
[----:B--2---:R-:W-:Y:S05]  /*a770*/  @!P0 NANOSLEEP.SYNCS 0x989680 ;  /* 0x009896800000895d */ /* 0x004fea0003900000 */
[----:B------:R-:W2:Y:S02]  /*a780*/  @!P0 SYNCS.PHASECHK.TRANS64 P0, [R0+URZ], R3 ;  /* 0x00000003000085a7 */ /* 0x000ea400080010ff */
[----:B--2---:R-:W-:Y:S05]  /*a790*/  @!P0 BRA `(.L_x_268) ;  /* 0xfffffffc00f08947 */ /* 0x004fea000383ffff */
[----:B------:R-:W-:Y:S05]  /*a7a0*/  BRA `(.L_x_269) ;  /* 0xffffff9c00847947 */ /* 0x000fea000383ffff */
.L_x_86:
[----:B---3--:R-:W-:-:S07]  /*a7b0*/  MOV R0, UR5 ;  /* 0x0000000500007c02 */ /* 0x008fce0008000f00 */
.L_x_270:
[----:B-1----:R1:W2:Y:S02]  /*a7c0*/  SYNCS.PHASECHK.TRANS64.TRYWAIT P0, [R0+URZ], R3 ;  /* 0x00000003000075a7 */ /* 0x0022a400080011ff */
[----:B--2---:R-:W-:Y:S05]  /*a7d0*/  @!P0 NANOSLEEP.SYNCS 0x989680 ;  /* 0x009896800000895d */ /* 0x004fea0003900000 */
[----:B------:R-:W2:Y:S02]  /*a7e0*/  @!P0 SYNCS.PHASECHK.TRANS64 P0, [R0+URZ], R3 ;  /* 0x00000003000085a7 */ /* 0x000ea400080010ff */
[----:B--2---:R-:W-:Y:S05]  /*a7f0*/  @!P0 BRA `(.L_x_270) ;  /* 0xfffffffc00f08947 */ /* 0x004fea000383ffff */
[----:B------:R-:W-:Y:S05]  /*a800*/  BRA `(.L_x_271) ;  /* 0xffffff9c00907947 */ /* 0x000fea000383ffff */
.L_x_87:
[----:B---3--:R-:W-:-:S07]  /*a810*/  MOV R0, UR5 ;  /* 0x0000000500007c02 */ /* 0x008fce0008000f00 */
.L_x_272:
[----:B-1----:R1:W2:Y:S02]  /*a820*/  SYNCS.PHASECHK.TRANS64.TRYWAIT P0, [R0+URZ], R3 ;  /* 0x00000003000075a7 */ /* 0x0022a400080011ff */
[----:B--2---:R-:W-:Y:S05]  /*a830*/  @!P0 NANOSLEEP.SYNCS 0x989680 ;  /* 0x009896800000895d */ /* 0x004fea0003900000 */
[----:B------:R-:W2:Y:S02]  /*a840*/  @!P0 SYNCS.PHASECHK.TRANS64 P0, [R0+URZ], R3 ;  /* 0x00000003000085a7 */ /* 0x000ea400080010ff */
[----:B--2---:R-:W-:Y:S05]  /*a850*/  @!P0 BRA `(.L_x_272) ;  /* 0xfffffffc00f08947 */ /* 0x004fea000383ffff */
[----:B------:R-:W-:Y:S05]  /*a860*/  BRA `(.L_x_273) ;  /* 0xffffff9c009c7947 */ /* 0x000fea000383ffff */
.L_x_88:
[----:B---3--:R-:W-:-:S07]  /*a870*/  MOV R0, UR5 ;  /* 0x0000000500007c02 */ /* 0x008fce0008000f00 */
.L_x_274:
[----:B-1----:R1:W2:Y:S02]  /*a880*/  SYNCS.PHASECHK.TRANS64.TRYWAIT P0, [R0+URZ], R3 ;  /* 0x00000003000075a7 */ /* 0x0022a400080011ff */
[----:B--2---:R-:W-:Y:S05]  /*a890*/  @!P0 NANOSLEEP.SYNCS 0x989680 ;  /* 0x009896800000895d */ /* 0x004fea0003900000 */
[----:B------:R-:W2:Y:S02]  /*a8a0*/  @!P0 SYNCS.PHASECHK.TRANS64 P0, [R0+URZ], R3 ;  /* 0x00000003000085a7 */ /* 0x000ea400080010ff */
[----:B--2---:R-:W-:Y:S05]  /*a8b0*/  @!P0 BRA `(.L_x_274) ;  /* 0xfffffffc00f08947 */ /* 0x004fea000383ffff */
[----:B------:R-:W-:Y:S05]  /*a8c0*/  BRA `(.L_x_275) ;  /* 0xffffff9c00a87947 */ /* 0x000fea000383ffff */
.L_x_89:
[----:B---3--:R-:W-:-:S07]  /*a8d0*/  MOV R0, UR5 ;  /* 0x0000000500007c02 */ /* 0x008fce0008000f00 */
.L_x_276:
[----:B-1----:R1:W2:Y:S02]  /*a8e0*/  SYNCS.PHASECHK.TRANS64.TRYWAIT P0, [R0+URZ], R3 ;  /* 0x00000003000075a7 */ /* 0x0022a400080011ff */
[----:B--2---:R-:W-:Y:S05]  /*a8f0*/  @!P0 NANOSLEEP.SYNCS 0x989680 ;  /* 0x009896800000895d */ /* 0x004fea0003900000 */
[----:B------:R-:W2:Y:S02]  /*a900*/  @!P0 SYNCS.PHASECHK.TRANS64 P0, [R0+URZ], R3 ;  /* 0x00000003000085a7 */ /* 0x000ea400080010ff */
[----:B--2---:R-:W-:Y:S05]  /*a910*/  @!P0 BRA `(.L_x_276) ;  /* 0xfffffffc00f08947 */ /* 0x004fea000383ffff */
[----:B------:R-:W-:Y:S05]  /*a920*/  BRA `(.L_x_277) ;  /* 0xffffff9c00b47947 */ /* 0x000fea000383ffff */
.L_x_90:
[----:B---3--:R-:W-:-:S07]  /*a930*/  MOV R0, UR5 ;  /* 0x0000000500007c02 */ /* 0x008fce0008000f00 */
.L_x_278:
[----:B-1----:R1:W2:Y:S02]  /*a940*/  SYNCS.PHASECHK.TRANS64.TRYWAIT P0, [R0+URZ], R3 ;  /* 0x00000003000075a7 */ /* 0x0022a400080011ff */
[----:B--2---:R-:W-:Y:S05]  /*a950*/  @!P0 NANOSLEEP.SYNCS 0x989680 ;  /* 0x009896800000895d */ /* 0x004fea0003900000 */
[----:B------:R-:W2:Y:S02]  /*a960*/  @!P0 SYNCS.PHASECHK.TRANS64 P0, [R0+URZ], R3 ;  /* 0x00000003000085a7 */ /* 0x000ea400080010ff */
[----:B--2---:R-:W-:Y:S05]  /*a970*/  @!P0 BRA `(.L_x_278) ;  /* 0xfffffffc00f08947 */ /* 0x004fea000383ffff */
[----:B------:R-:W-:Y:S05]  /*a980*/  BRA `(.L_x_279) ;  /* 0xffffff9c00c07947 */ /* 0x000fea000383ffff */
.L_x_91:
[----:B---3--:R-:W-:-:S07]  /*a990*/  MOV R0, UR5 ;  /* 0x0000000500007c02 */ /* 0x008fce0008000f00 */
.L_x_280:
[----:B-1----:R1:W2:Y:S02]  /*a9a0*/  SYNCS.PHASECHK.TRANS64.TRYWAIT P0, [R0+URZ], R3 ;  /* 0x00000003000075a7 */ /* 0x0022a400080011ff */
[----:B--2---:R-:W-:Y:S05]  /*a9b0*/  @!P0 NANOSLEEP.SYNCS 0x989680 ;  /* 0x009896800000895d */ /* 0x004fea0003900000 */
[----:B------:R-:W2:Y:S02]  /*a9c0*/  @!P0 SYNCS.PHASECHK.TRANS64 P0, [R0+URZ], R3 ;  /* 0x00000003000085a7 */ /* 0x000ea400080010ff */
[----:B--2---:R-:W-:Y:S05]  /*a9d0*/  @!P0 BRA `(.L_x_280) ;  /* 0xfffffffc00f08947 */ /* 0x004fea000383ffff */
[----:B------:R-:W-:Y:S05]  /*a9e0*/  BRA `(.L_x_281) ;  /* 0xffffff9c00cc7947 */ /* 0x000fea000383ffff */
.L_x_92:
[----:B---3--:R-:W-:-:S07]  /*a9f0*/  MOV R0, UR5 ;  /* 0x0000000500007c02 */ /* 0x008fce0008000f00 */
.L_x_282:
[----:B-1----:R1:W2:Y:S02]  /*aa00*/  SYNCS.PHASECHK.TRANS64.TRYWAIT P0, [R0+URZ], R3 ;  /* 0x00000003000075a7 */ /* 0x0022a400080011ff */
[----:B--2---:R-:W-:Y:S05]  /*aa10*/  @!P0 NANOSLEEP.SYNCS 0x989680 ;  /* 0x009896800000895d */ /* 0x004fea0003900000 */
[----:B------:R-:W2:Y:S02]  /*aa20*/  @!P0 SYNCS.PHASECHK.TRANS64 P0, [R0+URZ], R3 ;  /* 0x00000003000085a7 */ /* 0x000ea400080010ff */
[----:B--2---:R-:W-:Y:S05]  /*aa30*/  @!P0 BRA `(.L_x_282) ;  /* 0xfffffffc00f08947 */ /* 0x004fea000383ffff */
[----:B------:R-:W-:Y:S05]  /*aa40*/  BRA `(.L_x_283) ;  /* 0xffffff9c00d87947 */ /* 0x000fea000383ffff */
.L_x_93:
[----:B---3--:R-:W-:-:S07]  /*aa50*/  MOV R0, UR5 ;  /* 0x0000000500007c02 */ /* 0x008fce0008000f00 */
.L_x_284:
[----:B-1----:R1:W2:Y:S02]  /*aa60*/  SYNCS.PHASECHK.TRANS64.TRYWAIT P0, [R0+URZ], R3 ;  /* 0x00000003000075a7 */ /* 0x0022a400080011ff */
[----:B--2---:R-:W-:Y:S05]  /*aa70*/  @!P0 NANOSLEEP.SYNCS 0x989680 ;  /* 0x009896800000895d */ /* 0x004fea0003900000 */
[----:B------:R-:W2:Y:S02]  /*aa80*/  @!P0 SYNCS.PHASECHK.TRANS64 P0, [R0+URZ], R3 ;  /* 0x00000003000085a7 */ /* 0x000ea400080010ff */
[----:B--2---:R-:W-:Y:S05]  /*aa90*/  @!P0 BRA `(.L_x_284) ;  /* 0xfffffffc00f08947 */ /* 0x004fea000383ffff */
[----:B------:R-:W-:Y:S05]  /*aaa0*/  BRA `(.L_x_285) ;  /* 0xffffff9c00e47947 */ /* 0x000fea000383ffff */
.L_x_94:
[----:B---3--:R-:W-:-:S07]  /*aab0*/  MOV R0, UR5 ;  /* 0x0000000500007c02 */ /* 0x008fce0008000f00 */
.L_x_286:
[----:B-1----:R1:W2:Y:S02]  /*aac0*/  SYNCS.PHASECHK.TRANS64.TRYWAIT P0, [R0+URZ], R3 ;  /* 0x00000003000075a7 */ /* 0x0022a400080011ff */
[----:B--2---:R-:W-:Y:S05]  /*aad0*/  @!P0 NANOSLEEP.SYNCS 0x989680 ;  /* 0x009896800000895d */ /* 0x004fea0003900000 */
[----:B------:R-:W2:Y:S02]  /*aae0*/  @!P0 SYNCS.PHASECHK.TRANS64 P0, [R0+URZ], R3 ;  /* 0x00000003000085a7 */ /* 0x000ea400080010ff */
[----:B--2---:R-:W-:Y:S05]  /*aaf0*/  @!P0 BRA `(.L_x_286) ;  /* 0xfffffffc00f08947 */ /* 0x004fea000383ffff */
[----:B------:R-:W-:Y:S05]  /*ab00*/  BRA `(.L_x_287) ;  /* 0xffffff9c00f07947 */ /* 0x000fea000383ffff */
.L_x_95:
[----:B---3--:R-:W-:-:S07]  /*ab10*/  MOV R0, UR5 ;  /* 0x0000000500007c02 */ /* 0x008fce0008000f00 */
.L_x_288:
[----:B-1----:R1:W2:Y:S02]  /*ab20*/  SYNCS.PHASECHK.TRANS64.TRYWAIT P0, [R0+URZ], R3 ;  /* 0x00000003000075a7 */ /* 0x0022a400080011ff */
[----:B--2---:R-:W-:Y:S05]  /*ab30*/  @!P0 NANOSLEEP.SYNCS 0x989680 ;  /* 0x009896800000895d */ /* 0x004fea0003900000 */
[----:B------:R-:W2:Y:S02]  /*ab40*/  @!P0 SYNCS.PHASECHK.TRANS64 P0, [R0+URZ], R3 ;  /* 0x00000003000085a7 */ /* 0x000ea400080010ff */
[----:B--2---:R-:W-:Y:S05]  /*ab50*/  @!P0 BRA `(.L_x_288) ;  /* 0xfffffffc00f08947 */ /* 0x004fea000383ffff */
[----:B------:R-:W-:Y:S05]  /*ab60*/  BRA `(.L_x_289) ;  /* 0xffffff9c00fc7947 */ /* 0x000fea000383ffff */
.L_x_96:
[----:B---3--:R-:W-:-:S07]  /*ab70*/  MOV R0, UR5 ;  /* 0x0000000500007c02 */ /* 0x008fce0008000f00 */
.L_x_290:
[----:B-1----:R1:W2:Y:S02]  /*ab80*/  SYNCS.PHASECHK.TRANS64.TRYWAIT P0, [R0+URZ], R3 ;  /* 0x00000003000075a7 */ /* 0x0022a400080011ff */
[----:B--2---:R-:W-:Y:S05]  /*ab90*/  @!P0 NANOSLEEP.SYNCS 0x989680 ;  /* 0x009896800000895d */ /* 0x004fea0003900000 */
[----:B------:R-:W2:Y:S02]  /*aba0*/  @!P0 SYNCS.PHASECHK.TRANS64 P0, [R0+URZ], R3 ;  /* 0x00000003000085a7 */ /* 0x000ea400080010ff */
[----:B--2---:R-:W-:Y:S05]  /*abb0*/  @!P0 BRA `(.L_x_290) ;  /* 0xfffffffc00f08947 */ /* 0x004fea000383ffff */
[----:B------:R-:W-:Y:S05]  /*abc0*/  BRA `(.L_x_291) ;  /* 0xffffffa000087947 */ /* 0x000fea000383ffff */
.L_x_97:
[----:B---3--:R-:W-:-:S07]  /*abd0*/  MOV R0, UR5 ;  /* 0x0000000500007c02 */ /* 0x008fce0008000f00 */
.L_x_292:
[----:B-1----:R1:W2:Y:S02]  /*abe0*/  SYNCS.PHASECHK.TRANS64.TRYWAIT P0, [R0+URZ], R3 ;  /* 0x00000003000075a7 */ /* 0x0022a400080011ff */
[----:B--2---:R-:W-:Y:S05]  /*abf0*/  @!P0 NANOSLEEP.SYNCS 0x989680 ;  /* 0x009896800000895d */ /* 0x004fea0003900000 */
[----:B------:R-:W2:Y:S02]  /*ac00*/  @!P0 SYNCS.PHASECHK.TRANS64 P0, [R0+URZ], R3 ;  /* 0x00000003000085a7 */ /* 0x000ea400080010ff */
[----:B--2---:R-:W-:Y:S05]  /*ac10*/  @!P0 BRA `(.L_x_292) ;  /* 0xfffffffc00f08947 */ /* 0x004fea000383ffff */
[----:B------:R-:W-:Y:S05]  /*ac20*/  BRA `(.L_x_293) ;  /* 0xffffffa000147947 */ /* 0x000fea000383ffff */
.L_x_98:
[----:B---3--:R-:W-:-:S07]  /*ac30*/  MOV R0, UR5 ;  /* 0x0000000500007c02 */ /* 0x008fce0008000f00 */
.L_x_294:
[----:B-1----:R1:W2:Y:S02]  /*ac40*/  SYNCS.PHASECHK.TRANS64.TRYWAIT P0, [R0+URZ], R3 ;  /* 0x00000003000075a7 */ /* 0x0022a400080011ff */
[----:B--2---:R-:W-:Y:S05]  /*ac50*/  @!P0 NANOSLEEP.SYNCS 0x989680 ;  /* 0x009896800000895d */ /* 0x004fea0003900000 */
[----:B------:R-:W2:Y:S02]  /*ac60*/  @!P0 SYNCS.PHASECHK.TRANS64 P0, [R0+URZ], R3 ;  /* 0x00000003000085a7 */ /* 0x000ea400080010ff */
[----:B--2---:R-:W-:Y:S05]  /*ac70*/  @!P0 BRA `(.L_x_294) ;  /* 0xfffffffc00f08947 */ /* 0x004fea000383ffff */
[----:B------:R-:W-:Y:S05]  /*ac80*/  BRA `(.L_x_295) ;  /* 0xffffffa000207947 */ /* 0x000fea000383ffff */
.L_x_99:
[----:B---3--:R-:W-:-:S07]  /*ac90*/  MOV R0, UR5 ;  /* 0x0000000500007c02 */ /* 0x008fce0008000f00 */
.L_x_296:
[----:B-1----:R1:W2:Y:S02]  /*aca0*/  SYNCS.PHASECHK.TRANS64.TRYWAIT P0, [R0+URZ], R3 ;  /* 0x00000003000075a7 */ /* 0x0022a400080011ff */
[----:B--2---:R-:W-:Y:S05]  /*acb0*/  @!P0 NANOSLEEP.SYNCS 0x989680 ;  /* 0x009896800000895d */ /* 0x004fea0003900000 */
[----:B------:R-:W2:Y:S02]  /*acc0*/  @!P0 SYNCS.PHASECHK.TRANS64 P0, [R0+URZ], R3 ;  /* 0x00000003000085a7 */ /* 0x000ea400080010ff */
[----:B--2---:R-:W-:Y:S05]  /*acd0*/  @!P0 BRA `(.L_x_296) ;  /* 0xfffffffc00f08947 */ /* 0x004fea000383ffff */
[----:B------:R-:W-:Y:S05]  /*ace0*/  BRA `(.L_x_297) ;  /* 0xffffffa0002c7947 */ /* 0x000fea000383ffff */
.L_x_100:
[----:B---3--:R-:W-:-:S07]  /*acf0*/  MOV R0, UR5 ;  /* 0x0000000500007c02 */ /* 0x008fce0008000f00 */
.L_x_298:
[----:B-1----:R1:W2:Y:S02]  /*ad00*/  SYNCS.PHASECHK.TRANS64.TRYWAIT P0, [R0+URZ], R3 ;  /* 0x00000003000075a7 */ /* 0x0022a400080011ff */
[----:B--2---:R-:W-:Y:S05]  /*ad10*/  @!P0 NANOSLEEP.SYNCS 0x989680 ;  /* 0x009896800000895d */ /* 0x004fea0003900000 */
[----:B------:R-:W2:Y:S02]  /*ad20*/  @!P0 SYNCS.PHASECHK.TRANS64 P0, [R0+URZ], R3 ;  /* 0x00000003000085a7 */ /* 0x000ea400080010ff */
[----:B--2---:R-:W-:Y:S05]  /*ad30*/  @!P0 BRA `(.L_x_298) ;  /* 0xfffffffc00f08947 */ /* 0x004fea000383ffff */
[----:B------:R-:W-:Y:S05]  /*ad40*/  BRA `(.L_x_299) ;  /* 0xffffffa000387947 */ /* 0x000fea000383ffff */
.L_x_101:
[----:B---3--:R-:W-:-:S07]  /*ad50*/  MOV R0, UR5 ;  /* 0x0000000500007c02 */ /* 0x008fce0008000f00 */
.L_x_300:
[----:B-1----:R1:W2:Y:S02]  /*ad60*/  SYNCS.PHASECHK.TRANS64.TRYWAIT P0, [R0+URZ], R3 ;  /* 0x00000003000075a7 */ /* 0x0022a400080011ff */
[----:B--2---:R-:W-:Y:S05]  /*ad70*/  @!P0 NANOSLEEP.SYNCS 0x989680 ;  /* 0x009896800000895d */ /* 0x004fea0003900000 */
[----:B------:R-:W2:Y:S02]  /*ad80*/  @!P0 SYNCS.PHASECHK.TRANS64 P0, [R0+URZ], R3 ;  /* 0x00000003000085a7 */ /* 0x000ea400080010ff */
[----:B--2---:R-:W-:Y:S05]  /*ad90*/  @!P0 BRA `(.L_x_300) ;  /* 0xfffffffc00f08947 */ /* 0x004fea000383ffff */
[----:B------:R-:W-:Y:S05]  /*ada0*/  BRA `(.L_x_301) ;  /* 0xffffffa000447947 */ /* 0x000fea000383ffff */
.L_x_102:
[----:B---3--:R-:W-:-:S07]  /*adb0*/  MOV R0, UR5 ;  /* 0x0000000500007c02 */ /* 0x008fce0008000f00 */
.L_x_302:
[----:B-1----:R1:W2:Y:S02]  /*adc0*/  SYNCS.PHASECHK.TRANS64.TRYWAIT P0, [R0+URZ], R3 ;  /* 0x00000003000075a7 */ /* 0x0022a400080011ff */
[----:B--2---:R-:W-:Y:S05]  /*add0*/  @!P0 NANOSLEEP.SYNCS 0x989680 ;  /* 0x009896800000895d */ /* 0x004fea0003900000 */
[----:B------:R-:W2:Y:S02]  /*ade0*/  @!P0 SYNCS.PHASECHK.TRANS64 P0, [R0+URZ], R3 ;  /* 0x00000003000085a7 */ /* 0x000ea400080010ff */
[----:B--2---:R-:W-:Y:S05]  /*adf0*/  @!P0 BRA `(.L_x_302) ;  /* 0xfffffffc00f08947 */ /* 0x004fea000383ffff */
[----:B------:R-:W-:Y:S05]  /*ae00*/  BRA `(.L_x_303) ;  /* 0xffffffa000507947 */ /* 0x000fea000383ffff */
.L_x_103:
[----:B---3--:R-:W-:-:S07]  /*ae10*/  MOV R0, UR5 ;  /* 0x0000000500007c02 */ /* 0x008fce0008000f00 */
.L_x_304:
[----:B-1----:R1:W2:Y:S02]  /*ae20*/  SYNCS.PHASECHK.TRANS64.TRYWAIT P0, [R0+URZ], R3 ;  /* 0x00000003000075a7 */ /* 0x0022a400080011ff */
[----:B--2---:R-:W-:Y:S05]  /*ae30*/  @!P0 NANOSLEEP.SYNCS 0x989680 ;  /* 0x009896800000895d */ /* 0x004fea0003900000 */
[----:B------:R-:W2:Y:S02]  /*ae40*/  @!P0 SYNCS.PHASECHK.TRANS64 P0, [R0+URZ], R3 ;  /* 0x00000003000085a7 */ /* 0x000ea400080010ff */
[----:B--2---:R-:W-:Y:S05]  /*ae50*/  @!P0 BRA `(.L_x_304) ;  /* 0xfffffffc00f08947 */ /* 0x004fea000383ffff */
[----:B------:R-:W-:Y:S05]  /*ae60*/  BRA `(.L_x_305) ;  /* 0xffffffa0005c7947 */ /* 0x000fea000383ffff */
.L_x_104:
[----:B---3--:R-:W-:-:S07]  /*ae70*/  MOV R0, UR5 ;  /* 0x0000000500007c02 */ /* 0x008fce0008000f00 */
.L_x_306:
[----:B-1----:R1:W2:Y:S02]  /*ae80*/  SYNCS.PHASECHK.TRANS64.TRYWAIT P0, [R0+URZ], R3 ;  /* 0x00000003000075a7 */ /* 0x0022a400080011ff */
[----:B--2---:R-:W-:Y:S05]  /*ae90*/  @!P0 NANOSLEEP.SYNCS 0x989680 ;  /* 0x009896800000895d */ /* 0x004fea0003900000 */
[----:B------:R-:W2:Y:S02]  /*aea0*/  @!P0 SYNCS.PHASECHK.TRANS64 P0, [R0+URZ], R3 ;  /* 0x00000003000085a7 */ /* 0x000ea400080010ff */
[----:B--2---:R-:W-:Y:S05]  /*aeb0*/  @!P0 BRA `(.L_x_306) ;  /* 0xfffffffc00f08947 */ /* 0x004fea000383ffff */
[----:B------:R-:W-:Y:S05]  /*aec0*/  BRA `(.L_x_307) ;  /* 0xffffffa000687947 */ /* 0x000fea000383ffff */
.L_x_105:
[----:B---3--:R-:W-:-:S07]  /*aed0*/  MOV R0, UR5 ;  /* 0x0000000500007c02 */ /* 0x008fce0008000f00 */
.L_x_308:
[----:B-1----:R1:W2:Y:S02]  /*aee0*/  SYNCS.PHASECHK.TRANS64.TRYWAIT P0, [R0+URZ], R3 ;  /* 0x00000003000075a7 */ /* 0x0022a400080011ff */
[----:B--2---:R-:W-:Y:S05]  /*aef0*/  @!P0 NANOSLEEP.SYNCS 0x989680 ;  /* 0x009896800000895d */ /* 0x004fea0003900000 */
[----:B------:R-:W2:Y:S02]  /*af00*/  @!P0 SYNCS.PHASECHK.TRANS64 P0, [R0+URZ], R3 ;  /* 0x00000003000085a7 */ /* 0x000ea400080010ff */
[----:B--2---:R-:W-:Y:S05]  /*af10*/  @!P0 BRA `(.L_x_308) ;  /* 0xfffffffc00f08947 */ /* 0x004fea000383ffff */
[----:B------:R-:W-:Y:S05]  /*af20*/  BRA `(.L_x_309) ;  /* 0xffffffa000747947 */ /* 0x000fea000383ffff */
.L_x_106:
[----:B---3--:R-:W-:-:S07]  /*af30*/  MOV R0, UR5 ;  /* 0x0000000500007c02 */ /* 0x008fce0008000f00 */
.L_x_310:
[----:B-1----:R1:W2:Y:S02]  /*af40*/  SYNCS.PHASECHK.TRANS64.TRYWAIT P0, [R0+URZ], R3 ;  /* 0x00000003000075a7 */ /* 0x0022a400080011ff */
[----:B--2---:R-:W-:Y:S05]  /*af50*/  @!P0 NANOSLEEP.SYNCS 0x989680 ;  /* 0x009896800000895d */ /* 0x004fea0003900000 */
[----:B------:R-:W2:Y:S02]  /*af60*/  @!P0 SYNCS.PHASECHK.TRANS64 P0, [R0+URZ], R3 ;  /* 0x00000003000085a7 */ /* 0x000ea400080010ff */
[----:B--2---:R-:W-:Y:S05]  /*af70*/  @!P0 BRA `(.L_x_310) ;  /* 0xfffffffc00f08947 */ /* 0x004fea000383ffff */
[----:B------:R-:W-:Y:S05]  /*af80*/  BRA `(.L_x_311) ;  /* 0xffffffa000807947 */ /* 0x000fea000383ffff */
.L_x_107:
[----:B---3--:R-:W-:-:S07]  /*af90*/  MOV R0, UR5 ;  /* 0x0000000500007c02 */ /* 0x008fce0008000f00 */
.L_x_312:
[----:B-1----:R1:W2:Y:S02]  /*afa0*/  SYNCS.PHASECHK.TRANS64.TRYWAIT P0, [R0+URZ], R3 ;  /* 0x00000003000075a7 */ /* 0x0022a400080011ff */
[----:B--2---:R-:W-:Y:S05]  /*afb0*/  @!P0 NANOSLEEP.SYNCS 0x989680 ;  /* 0x009896800000895d */ /* 0x004fea0003900000 */
[----:B------:R-:W2:Y:S02]  /*afc0*/  @!P0 SYNCS.PHASECHK.TRANS64 P0, [R0+URZ], R3 ;  /* 0x00000003000085a7 */ /* 0x000ea400080010ff */
[----:B--2---:R-:W-:Y:S05]  /*afd0*/  @!P0 BRA `(.L_x_312) ;  /* 0xfffffffc00f08947 */ /* 0x004fea000383ffff */
[----:B------:R-:W-:Y:S05]  /*afe0*/  BRA `(.L_x_313) ;  /* 0xffffffa0008c7947 */ /* 0x000fea000383ffff */
.L_x_108:
[----:B---3--:R-:W-:-:S07]  /*aff0*/  MOV R0, UR5 ;  /* 0x0000000500007c02 */ /* 0x008fce0008000f00 */
.L_x_314:
[----:B-1----:R1:W2:Y:S02]  /*b000*/  SYNCS.PHASECHK.TRANS64.TRYWAIT P0, [R0+URZ], R3 ;  /* 0x00000003000075a7 */ /* 0x0022a400080011ff */
[----:B--2---:R-:W-:Y:S05]  /*b010*/  @!P0 NANOSLEEP.SYNCS 0x989680 ;  /* 0x009896800000895d */ /* 0x004fea0003900000 */
[----:B------:R-:W2:Y:S02]  /*b020*/  @!P0 SYNCS.PHASECHK.TRANS64 P0, [R0+URZ], R3 ;  /* 0x00000003000085a7 */ /* 0x000ea400080010ff */
[----:B--2---:R-:W-:Y:S05]  /*b030*/  @!P0 BRA `(.L_x_314) ;  /* 0xfffffffc00f08947 */ /* 0x004fea000383ffff */
[----:B------:R-:W-:Y:S05]  /*b040*/  BRA `(.L_x_315) ;  /* 0xffffffa000987947 */ /* 0x000fea000383ffff */
.L_x_109:
[----:B---3--:R-:W-:-:S07]  /*b050*/  MOV R0, UR5 ;  /* 0x0000000500007c02 */ /* 0x008fce0008000f00 */
.L_x_316:
[----:B-1----:R1:W2:Y:S02]  /*b060*/  SYNCS.PHASECHK.TRANS64.TRYWAIT P0, [R0+URZ], R3 ;  /* 0x00000003000075a7 */ /* 0x0022a400080011ff */
[----:B--2---:R-:W-:Y:S05]  /*b070*/  @!P0 NANOSLEEP.SYNCS 0x989680 ;  /* 0x009896800000895d */ /* 0x004fea0003900000 */
[----:B------:R-:W2:Y:S02]  /*b080*/  @!P0 SYNCS.PHASECHK.TRANS64 P0, [R0+URZ], R3 ;  /* 0x00000003000085a7 */ /* 0x000ea400080010ff */
[----:B--2---:R-:W-:Y:S05]  /*b090*/  @!P0 BRA `(.L_x_316) ;  /* 0xfffffffc00f08947 */ /* 0x004fea000383ffff */
[----:B------:R-:W-:Y:S05]  /*b0a0*/  BRA `(.L_x_317) ;  /* 0xffffffa000a47947 */ /* 0x000fea000383ffff */
.L_x_110:
[----:B---3--:R-:W-:-:S07]  /*b0b0*/  MOV R0, UR5 ;  /* 0x0000000500007c02 */ /* 0x008fce0008000f00 */
.L_x_318:
[----:B-1----:R1:W2:Y:S02]  /*b0c0*/  SYNCS.PHASECHK.TRANS64.TRYWAIT P0, [R0+URZ], R3 ;  /* 0x00000003000075a7 */ /* 0x0022a400080011ff */
[----:B--2---:R-:W-:Y:S05]  /*b0d0*/  @!P0 NANOSLEEP.SYNCS 0x989680 ;  /* 0x009896800000895d */ /* 0x004fea0003900000 */
[----:B------:R-:W2:Y:S02]  /*b0e0*/  @!P0 SYNCS.PHASECHK.TRANS64 P0, [R0+URZ], R3 ;  /* 0x00000003000085a7 */ /* 0x000ea400080010ff */
[----:B--2---:R-:W-:Y:S05]  /*b0f0*/  @!P0 BRA `(.L_x_318) ;  /* 0xfffffffc00f08947 */ /* 0x004fea000383ffff */
[----:B------:R-:W-:Y:S05]  /*b100*/  BRA `(.L_x_319) ;  /* 0xffffffa000b07947 */ /* 0x000fea000383ffff */
.L_x_111:
[----:B---3--:R-:W-:-:S07]  /*b110*/  MOV R0, UR5 ;  /* 0x0000000500007c02 */ /* 0x008fce0008000f00 */
.L_x_320:
[----:B-1----:R1:W2:Y:S02]  /*b120*/  SYNCS.PHASECHK.TRANS64.TRYWAIT P0, [R0+URZ], R3 ;  /* 0x00000003000075a7 */ /* 0x0022a400080011ff */
[----:B--2---:R-:W-:Y:S05]  /*b130*/  @!P0 NANOSLEEP.SYNCS 0x989680 ;  /* 0x009896800000895d */ /* 0x004fea0003900000 */
[----:B------:R-:W2:Y:S02]  /*b140*/  @!P0 SYNCS.PHASECHK.TRANS64 P0, [R0+URZ], R3 ;  /* 0x00000003000085a7 */ /* 0x000ea400080010ff */
[----:B--2---:R-:W-:Y:S05]  /*b150*/  @!P0 BRA `(.L_x_320) ;  /* 0xfffffffc00f08947 */ /* 0x004fea000383ffff */
[----:B------:R-:W-:Y:S05]  /*b160*/  BRA `(.L_x_321) ;  /* 0xffffffa000bc7947 */ /* 0x000fea000383ffff */
.L_x_112:
[----:B---3--:R-:W-:-:S07]  /*b170*/  MOV R0, UR5 ;  /* 0x0000000500007c02 */ /* 0x008fce0008000f00 */
.L_x_322:
[----:B-1----:R1:W2:Y:S02]  /*b180*/  SYNCS.PHASECHK.TRANS64.TRYWAIT P0, [R0+URZ], R3 ;  /* 0x00000003000075a7 */ /* 0x0022a400080011ff */
[----:B--2---:R-:W-:Y:S05]  /*b190*/  @!P0 NANOSLEEP.SYNCS 0x989680 ;  /* 0x009896800000895d */ /* 0x004fea0003900000 */
[----:B------:R-:W2:Y:S02]  /*b1a0*/  @!P0 SYNCS.PHASECHK.TRANS64 P0, [R0+URZ], R3 ;  /* 0x00000003000085a7 */ /* 0x000ea400080010ff */
[----:B--2---:R-:W-:Y:S05]  /*b1b0*/  @!P0 BRA `(.L_x_322) ;  /* 0xfffffffc00f08947 */ /* 0x004fea000383ffff */
[----:B------:R-:W-:Y:S05]  /*b1c0*/  BRA `(.L_x_323) ;  /* 0xffffffa000c87947 */ /* 0x000fea000383ffff */
.L_x_113:
[----:B---3--:R-:W-:-:S07]  /*b1d0*/  MOV R0, UR5 ;  /* 0x0000000500007c02 */ /* 0x008fce0008000f00 */
.L_x_324:
[----:B-1----:R1:W2:Y:S02]  /*b1e0*/  SYNCS.PHASECHK.TRANS64.TRYWAIT P0, [R0+URZ], R3 ;  /* 0x00000003000075a7 */ /* 0x0022a400080011ff */
[----:B--2---:R-:W-:Y:S05]  /*b1f0*/  @!P0 NANOSLEEP.SYNCS 0x989680 ;  /* 0x009896800000895d */ /* 0x004fea0003900000 */
[----:B------:R-:W2:Y:S02]  /*b200*/  @!P0 SYNCS.PHASECHK.TRANS64 P0, [R0+URZ], R3 ;  /* 0x00000003000085a7 */ /* 0x000ea400080010ff */
[----:B--2---:R-:W-:Y:S05]  /*b210*/  @!P0 BRA `(.L_x_324) ;  /* 0xfffffffc00f08947 */ /* 0x004fea000383ffff */
[----:B------:R-:W-:Y:S05]  /*b220*/  BRA `(.L_x_325) ;  /* 0xffffffa000d47947 */ /* 0x000fea000383ffff */
.L_x_114:
[----:B---3--:R-:W-:-:S07]  /*b230*/  MOV R0, UR5 ;  /* 0x0000000500007c02 */ /* 0x008fce0008000f00 */
.L_x_326:
[----:B-1----:R1:W2:Y:S02]  /*b240*/  SYNCS.PHASECHK.TRANS64.TRYWAIT P0, [R0+URZ], R3 ;  /* 0x00000003000075a7 */ /* 0x0022a400080011ff */
[----:B--2---:R-:W-:Y:S05]  /*b250*/  @!P0 NANOSLEEP.SYNCS 0x989680 ;  /* 0x009896800000895d */ /* 0x004fea0003900000 */
[----:B------:R-:W2:Y:S02]  /*b260*/  @!P0 SYNCS.PHASECHK.TRANS64 P0, [R0+URZ], R3 ;  /* 0x00000003000085a7 */ /* 0x000ea400080010ff */
[----:B--2---:R-:W-:Y:S05]  /*b270*/  @!P0 BRA `(.L_x_326) ;  /* 0xfffffffc00f08947 */ /* 0x004fea000383ffff */
[----:B------:R-:W-:Y:S05]  /*b280*/  BRA `(.L_x_327) ;  /* 0xffffffa000e07947 */ /* 0x000fea000383ffff */
.L_x_117:
[----:B-1----:R1:W2:Y:S02]  /*b290*/  SYNCS.PHASECHK.TRANS64.TRYWAIT P0, [R0+URZ+0x500], R5 ;  /* 0x00050005000075a7 */ /* 0x0022a400080011ff */
[----:B--2---:R-:W-:Y:S05]  /*b2a0*/  @!P0 NANOSLEEP.SYNCS 0x989680 ;  /* 0x009896800000895d */ /* 0x004fea0003900000 */
[----:B------:R-:W2:Y:S02]  /*b2b0*/  @!P0 SYNCS.PHASECHK.TRANS64 P0, [R0+URZ+0x500], R5 ;  /* 0x00050005000085a7 */ /* 0x000ea400080010ff */
[----:B--2---:R-:W-:Y:S05]  /*b2c0*/  @!P0 BRA `(.L_x_117) ;  /* 0xfffffffc00f08947 */ /* 0x004fea000383ffff */
[----:B------:R-:W-:Y:S05]  /*b2d0*/  BRA `(.L_x_328) ;  /* 0xffffffa400407947 */ /* 0x000fea000383ffff */
.L_x_118:
[----:B------:R-:W-:-:S07]  /*b2e0*/  MOV R0, UR5 ;  /* 0x0000000500007c02 */ /* 0x000fce0008000f00 */
.L_x_329:
[----:B-1----:R1:W2:Y:S02]  /*b2f0*/  SYNCS.PHASECHK.TRANS64.TRYWAIT P0, [R0+URZ+0x4b0], R7 ;  /* 0x0004b007000075a7 */ /* 0x0022a400080011ff */
[----:B--2---:R-:W-:Y:S05]  /*b300*/  @!P0 NANOSLEEP.SYNCS 0x989680 ;  /* 0x009896800000895d */ /* 0x004fea0003900000 */
[----:B------:R-:W2:Y:S02]  /*b310*/  @!P0 SYNCS.PHASECHK.TRANS64 P0, [R0+URZ+0x4b0], R7 ;  /* 0x0004b007000085a7 */ /* 0x000ea400080010ff */
[----:B--2---:R-:W-:Y:S05]  /*b320*/  @!P0 BRA `(.L_x_329) ;  /* 0xfffffffc00f08947 */ /* 0x004fea000383ffff */
[----:B------:R-:W-:Y:S05]  /*b330*/  BRA `(.L_x_330) ;  /* 0xffffffa400507947 */ /* 0x000fea000383ffff */
.L_x_119:
[----:B-1----:R1:W2:Y:S02]  /*b340*/  SYNCS.PHASECHK.TRANS64.TRYWAIT P1, [R0+URZ+0x4a0], R5 ;  /* 0x0004a005000075a7 */ /* 0x0022a400080211ff */
[----:B--2---:R-:W-:Y:S05]  /*b350*/  @!P1 NANOSLEEP.SYNCS 0x989680 ;  /* 0x009896800000995d */ /* 0x004fea0003900000 */
[----:B------:R-:W2:Y:S02]  /*b360*/  @!P1 SYNCS.PHASECHK.TRANS64 P1, [R0+URZ+0x4a0], R5 ;  /* 0x0004a005000095a7 */ /* 0x000ea400080210ff */
[----:B--2---:R-:W-:Y:S05]  /*b370*/  @!P1 BRA `(.L_x_119) ;  /* 0xfffffffc00f09947 */ /* 0x004fea000383ffff */
[----:B------:R-:W-:Y:S05]  /*b380*/  BRA `(.L_x_331) ;  /* 0xffffffa400807947 */ /* 0x000fea000383ffff */
.L_x_122:
[----:B------:R-:W-:-:S07]  /*b390*/  MOV R0, UR5 ;  /* 0x0000000500007c02 */ /* 0x000fce0008000f00 */
.L_x_332:
[----:B-1----:R1:W2:Y:S02]  /*b3a0*/  SYNCS.PHASECHK.TRANS64.TRYWAIT P0, [R0+URZ+0x4b0], R3 ;  /* 0x0004b003000075a7 */ /* 0x0022a400080011ff */
[----:B--2---:R-:W-:Y:S05]  /*b3b0*/  @!P0 NANOSLEEP.SYNCS 0x989680 ;  /* 0x009896800000895d */ /* 0x004fea0003900000 */
[----:B------:R-:W2:Y:S02]  /*b3c0*/  @!P0 SYNCS.PHASECHK.TRANS64 P0, [R0+URZ+0x4b0], R3 ;  /* 0x0004b003000085a7 */ /* 0x000ea400080010ff */
[----:B--2---:R-:W-:Y:S05]  /*b3d0*/  @!P0 BRA `(.L_x_332) ;  /* 0xfffffffc00f08947 */ /* 0x004fea000383ffff */
[----:B------:R-:W-:Y:S05]  /*b3e0*/  BRA `(.L_x_121) ;  /* 0xffffffa400d47947 */ /* 0x000fea000383ffff */
.L_x_131:
[----:B-1----:R-:W-:-:S04]  /*b3f0*/  MOV R4, UR6 ;  /* 0x0000000600047c02 */ /* 0x002fc80008000f00 */
[----:B------:R1:W2:Y:S03]  /*b400*/  SYNCS.PHASECHK.TRANS64.TRYWAIT P0, [R4+URZ+0x8], R5 ;  /* 0x00000805040075a7 */ /* 0x0002a600080011ff */
[----:B--2---:R-:W-:Y:S05]  /*b410*/  @!P0 NANOSLEEP.SYNCS 0x989680 ;  /* 0x009896800000895d */ /* 0x004fea0003900000 */
[----:B------:R-:W2:Y:S02]  /*b420*/  @!P0 SYNCS.PHASECHK.TRANS64 P0, [R4+URZ+0x8], R5 ;  /* 0x00000805040085a7 */ /* 0x000ea400080010ff */
[----:B--2---:R-:W-:Y:S05]  /*b430*/  @!P0 BRA `(.L_x_131) ;  /* 0xfffffffc00ec8947 */ /* 0x004fea000383ffff */
[----:B------:R-:W-:Y:S05]  /*b440*/  BRA `(.L_x_130) ;  /* 0xffffffa800887947 */ /* 0x000fea000383ffff */
.L_x_133:
[----:B------:R-:W-:Y:S01]  /*b450*/  BSSY B0, `(.L_x_333) ;  /* 0x0000006000007945 */ /* 0x000fe20003800000 */
[----:B------:R-:W-:-:S07]  /*b460*/  MOV R15, 0xffffffff ;  /* 0xffffffff000f7802 */ /* 0x000fce0000000f00 */
[----:B-1---5:R-:W-:Y:S05]  /*b470*/  WARPSYNC.COLLECTIVE R15, `(.L_x_334) ;  /* 0x000000000f0c7348 */ /* 0x022fea0003c00000 */
[----:B------:R-:W-:Y:S02]  /*b480*/  ELECT P6, UR79, PT ;  /* 0x00000000004f782f */ /* 0x000fe400038c0000 */
[----:B------:R-:W-:Y:S01]  /*b490*/  MOV R14, UR79 ;  /* 0x0000004f000e7c02 */ /* 0x000fe20008000f00 */
[----:B-1---5:R-:W-:Y:S10]  /*b4a0*/  ENDCOLLECTIVE ;  /* 0x000000000000791b */ /* 0x022ff40003800000 */
.L_x_334:
[----:B------:R-:W-:Y:S05]  /*b4b0*/  BSYNC B0 ;  /* 0x0000000000007941 */ /* 0x000fea0003800000 */
.L_x_333:
[----:B------:R-:W-:Y:S05]  /*b4c0*/  BRA `(.L_x_335) ;  /* 0xffffffa800b87947 */ /* 0x000fea000383ffff */
.L_x_135:
[----:B-1----:R-:W-:-:S04]  /*b4d0*/  MOV R2, UR6 ;  /* 0x0000000600027c02 */ /* 0x002fc80008000f00 */
[----:B------:R1:W2:Y:S03]  /*b4e0*/  SYNCS.PHASECHK.TRANS64.TRYWAIT P0, [R2+URZ+0x8], R3 ;  /* 0x00000803020075a7 */ /* 0x0002a600080011ff */
[----:B--2---:R-:W-:Y:S05]  /*b4f0*/  @!P0 NANOSLEEP.SYNCS 0x989680 ;  /* 0x009896800000895d */ /* 0x004fea0003900000 */
[----:B------:R-:W2:Y:S02]  /*b500*/  @!P0 SYNCS.PHASECHK.TRANS64 P0, [R2+URZ+0x8], R3 ;  /* 0x00000803020085a7 */ /* 0x000ea400080010ff */
[----:B--2---:R-:W-:Y:S05]  /*b510*/  @!P0 BRA `(.L_x_135) ;  /* 0xfffffffc00ec8947 */ /* 0x004fea000383ffff */
[----:B------:R-:W-:Y:S05]  /*b520*/  BRA `(.L_x_134) ;  /* 0xffffffa800bc7947 */ /* 0x000fea000383ffff */
.L_x_136:
[----:B-1----:R1:W2:Y:S02]  /*b530*/  SYNCS.PHASECHK.TRANS64.TRYWAIT P0, [R0+URZ+0x4a0], R5 ;  /* 0x0004a005000075a7 */ /* 0x0022a400080011ff */
[----:B--2---:R-:W-:Y:S05]  /*b540*/  @!P0 NANOSLEEP.SYNCS 0x989680 ;  /* 0x009896800000895d */ /* 0x004fea0003900000 */
[----:B------:R-:W2:Y:S02]  /*b550*/  @!P0 SYNCS.PHASECHK.TRANS64 P0, [R0+URZ+0x4a0], R5 ;  /* 0x0004a005000085a7 */ /* 0x000ea400080010ff */
[----:B--2---:R-:W-:Y:S05]  /*b560*/  @!P0 BRA `(.L_x_136) ;  /* 0xfffffffc00f08947 */ /* 0x004fea000383ffff */
[----:B------:R-:W-:Y:S05]  /*b570*/  BRA `(.L_x_336) ;  /* 0xffffffac00907947 */ /* 0x000fea000383ffff */
.L_x_138:
[----:B------:R-:W-:-:S07]  /*b580*/  MOV R0, UR11 ;  /* 0x0000000b00007c02 */ /* 0x000fce0008000f00 */
.L_x_337:
[----:B-1----:R1:W2:Y:S02]  /*b590*/  SYNCS.PHASECHK.TRANS64.TRYWAIT P0, [R0+URZ+0x4e0], R5 ;  /* 0x0004e005000075a7 */ /* 0x0022a400080011ff */
[----:B--2---:R-:W-:Y:S05]  /*b5a0*/  @!P0 NANOSLEEP.SYNCS 0x989680 ;  /* 0x009896800000895d */ /* 0x004fea0003900000 */
[----:B------:R-:W2:Y:S02]  /*b5b0*/  @!P0 SYNCS.PHASECHK.TRANS64 P0, [R0+URZ+0x4e0], R5 ;  /* 0x0004e005000085a7 */ /* 0x000ea400080010ff */
[----:B--2---:R-:W-:Y:S05]  /*b5c0*/  @!P0 BRA `(.L_x_337) ;  /* 0xfffffffc00f08947 */ /* 0x004fea000383ffff */
[----:B------:R-:W-:Y:S05]  /*b5d0*/  BRA `(.L_x_338) ;  /* 0xffffffac00d87947 */ /* 0x000fea000383ffff */
.L_x_141:
[----:B------:R-:W-:Y:S07]  /*b5e0*/  MOV R0, UR9 ;  /* 0x0000000900007c02 */ /* 0x000fee0008000f00 */
.L_x_339:
[----:B-1----:R1:W2:Y:S02]  /*b5f0*/  SYNCS.PHASECHK.TRANS64.TRYWAIT P0, [R0+URZ], R5 ;  /* 0x00000005000075a7 */ /* 0x0022a400080011ff */
[----:B--2---:R-:W-:Y:S05]  /*b600*/  @!P0 NANOSLEEP.SYNCS 0x989680 ;  /* 0x009896800000895d */ /* 0x004fea0003900000 */
[----:B------:R-:W2:Y:S02]  /*b610*/  @!P0 SYNCS.PHASECHK.TRANS64 P0, [R0+URZ], R5 ;  /* 0x00000005000085a7 */ /* 0x000ea400080010ff */
[----:B--2---:R-:W-:Y:S05]  /*b620*/  @!P0 BRA `(.L_x_339) ;  /* 0xfffffffc00f08947 */ /* 0x004fea000383ffff */
[----:B------:R-:W-:Y:S05]  /*b630*/  BRA `(.L_x_140) ;  /* 0xffffffac00f07947 */ /* 0x000fea000383ffff */
.L_x_145:
[----:B-1----:R-:W-:-:S07]  /*b640*/  MOV R0, UR7 ;  /* 0x0000000700007c02 */ /* 0x002fce0008000f00 */
.L_x_340:
[----:B-1----:R1:W2:Y:S02]  /*b650*/  SYNCS.PHASECHK.TRANS64.TRYWAIT P0, [R0+URZ], R3 ;  /* 0x00000003000075a7 */ /* 0x0022a400080011ff */
[----:B--2---:R-:W-:Y:S05]  /*b660*/  @!P0 NANOSLEEP.SYNCS 0x989680 ;  /* 0x009896800000895d */ /* 0x004fea0003900000 */
[----:B------:R-:W2:Y:S02]  /*b670*/  @!P0 SYNCS.PHASECHK.TRANS64 P0, [R0+URZ], R3 ;  /* 0x00000003000085a7 */ /* 0x000ea400080010ff */
[----:B--2---:R-:W-:Y:S05]  /*b680*/  @!P0 BRA `(.L_x_340) ;  /* 0xfffffffc00f08947 */ /* 0x004fea000383ffff */
[----:B------:R-:W-:Y:S05]  /*b690*/  BRA `(.L_x_341) ;  /* 0xffffffb000a87947 */ /* 0x000fea000383ffff */
.L_x_146:
[----:B------:R-:W-:-:S07]  /*b6a0*/  MOV R0, UR7 ;  /* 0x0000000700007c02 */ /* 0x000fce0008000f00 */
.L_x_342:
[----:B-1----:R1:W2:Y:S02]  /*b6b0*/  SYNCS.PHASECHK.TRANS64.TRYWAIT P0, [R0+URZ], R3 ;  /* 0x00000003000075a7 */ /* 0x0022a400080011ff */
[----:B--2---:R-:W-:Y:S05]  /*b6c0*/  @!P0 NANOSLEEP.SYNCS 0x989680 ;  /* 0x009896800000895d */ /* 0x004fea0003900000 */
[----:B------:R-:W2:Y:S02]  /*b6d0*/  @!P0 SYNCS.PHASECHK.TRANS64 P0, [R0+URZ], R3 ;  /* 0x00000003000085a7 */ /* 0x000ea400080010ff */
[----:B--2---:R-:W-:Y:S05]  /*b6e0*/  @!P0 BRA `(.L_x_342) ;  /* 0xfffffffc00f08947 */ /* 0x004fea000383ffff */
[----:B------:R-:W-:Y:S05]  /*b6f0*/  BRA `(.L_x_343) ;  /* 0xffffffb000b47947 */ /* 0x000fea000383ffff */
.L_x_147:
[----:B------:R-:W-:-:S07]  /*b700*/  MOV R0, UR7 ;  /* 0x0000000700007c02 */ /* 0x000fce0008000f00 */
.L_x_344:
[----:B-1----:R1:W2:Y:S02]  /*b710*/  SYNCS.PHASECHK.TRANS64.TRYWAIT P0, [R0+URZ], R3 ;  /* 0x00000003000075a7 */ /* 0x0022a400080011ff */
[----:B--2---:R-:W-:Y:S05]  /*b720*/  @!P0 NANOSLEEP.SYNCS 0x989680 ;  /* 0x009896800000895d */ /* 0x004fea0003900000 */
[----:B------:R-:W2:Y:S02]  /*b730*/  @!P0 SYNCS.PHASECHK.TRANS64 P0, [R0+URZ], R3 ;  /* 0x00000003000085a7 */ /* 0x000ea400080010ff */
[----:B--2---:R-:W-:Y:S05]  /*b740*/  @!P0 BRA `(.L_x_344) ;  /* 0xfffffffc00f08947 */ /* 0x004fea000383ffff */
[----:B------:R-:W-:Y:S05]  /*b750*/  BRA `(.L_x_345) ;  /* 0xffffffb000c07947 */ /* 0x000fea000383ffff */
.L_x_150:
[----:B------:R-:W-:-:S07]  /*b760*/  MOV R0, UR8 ;  /* 0x0000000800007c02 */ /* 0x000fce0008000f00 */
.L_x_346:
[----:B-1----:R1:W2:Y:S02]  /*b770*/  SYNCS.PHASECHK.TRANS64.TRYWAIT P1, [R0+URZ+0x520], R3 ;  /* 0x00052003000075a7 */ /* 0x0022a400080211ff */
[----:B--2---:R-:W-:Y:S05]  /*b780*/  @!P1 NANOSLEEP.SYNCS 0x989680 ;  /* 0x009896800000995d */ /* 0x004fea0003900000 */
[----:B------:R-:W2:Y:S02]  /*b790*/  @!P1 SYNCS.PHASECHK.TRANS64 P1, [R0+URZ+0x520], R3 ;  /* 0x00052003000095a7 */ /* 0x000ea400080210ff */
[----:B--2---:R-:W-:Y:S05]  /*b7a0*/  @!P1 BRA `(.L_x_346) ;  /* 0xfffffffc00f09947 */ /* 0x004fea000383ffff */
[----:B------:R-:W-:Y:S05]  /*b7b0*/  BRA `(.L_x_347) ;  /* 0xffffffb4000c7947 */ /* 0x000fea000383ffff */
.L_x_155:
[----:B--2---:R2:W4:Y:S02]  /*b7c0*/  SYNCS.PHASECHK.TRANS64.TRYWAIT P0, [R0+URZ+0x4a0], R3 ;  /* 0x0004a003000075a7 */ /* 0x00452400080011ff */
[----:B----4-:R-:W-:Y:S05]  /*b7d0*/  @!P0 NANOSLEEP.SYNCS 0x989680 ;  /* 0x009896800000895d */ /* 0x010fea0003900000 */
[----:B------:R-:W4:Y:S02]  /*b7e0*/  @!P0 SYNCS.PHASECHK.TRANS64 P0, [R0+URZ+0x4a0], R3 ;  /* 0x0004a003000085a7 */ /* 0x000f2400080010ff */
[----:B----4-:R-:W-:Y:S05]  /*b7f0*/  @!P0 BRA `(.L_x_155) ;  /* 0xfffffffc00f08947 */ /* 0x010fea000383ffff */
[----:B------:R-:W-:Y:S05]  /*b800*/  BRA `(.L_x_348) ;  /* 0xffffffb800107947 */ /* 0x000fea000383ffff */
.L_x_158:
[----:B------:R-:W-:Y:S07]  /*b810*/  MOV R0, UR6 ;  /* 0x0000000600007c02 */ /* 0x000fee0008000f00 */
.L_x_349:
[----:B--2---:R2:W4:Y:S02]  /*b820*/  SYNCS.PHASECHK.TRANS64.TRYWAIT P0, [R0+URZ+0x498], R3 ;  /* 0x00049803000075a7 */ /* 0x00452400080011ff */
[----:B----4-:R-:W-:Y:S05]  /*b830*/  @!P0 NANOSLEEP.SYNCS 0x989680 ;  /* 0x009896800000895d */ /* 0x010fea0003900000 */
[----:B------:R-:W4:Y:S02]  /*b840*/  @!P0 SYNCS.PHASECHK.TRANS64 P0, [R0+URZ+0x498], R3 ;  /* 0x00049803000085a7 */ /* 0x000f2400080010ff */
[----:B----4-:R-:W-:Y:S05]  /*b850*/  @!P0 BRA `(.L_x_349) ;  /* 0xfffffffc00f08947 */ /* 0x010fea000383ffff */
[----:B------:R-:W-:Y:S05]  /*b860*/  BRA `(.L_x_157) ;  /* 0xffffffb800fc7947 */ /* 0x000fea000383ffff */
.L_x_161:
[----:B------:R-:W-:Y:S07]  /*b870*/  MOV R3, UR6 ;  /* 0x0000000600037c02 */ /* 0x000fee0008000f00 */
.L_x_350:
[----:B-1----:R1:W2:Y:S02]  /*b880*/  SYNCS.PHASECHK.TRANS64.TRYWAIT P2, [R3+URZ+0x488], R26 ;  /* 0x0004881a030075a7 */ /* 0x0022a400080411ff */
[----:B--2---:R-:W-:Y:S05]  /*b890*/  @!P2 NANOSLEEP.SYNCS 0x989680 ;  /* 0x009896800000a95d */ /* 0x004fea0003900000 */
[----:B------:R-:W2:Y:S02]  /*b8a0*/  @!P2 SYNCS.PHASECHK.TRANS64 P2, [R3+URZ+0x488], R26 ;  /* 0x0004881a0300a5a7 */ /* 0x000ea400080410ff */
[----:B--2---:R-:W-:Y:S05]  /*b8b0*/  @!P2 BRA `(.L_x_350) ;  /* 0xfffffffc00f0a947 */ /* 0x004fea000383ffff */
[----:B------:R-:W-:Y:S05]  /*b8c0*/  BRA `(.L_x_351) ;  /* 0xffffffbc00907947 */ /* 0x000fea000383ffff */
.L_x_164:
[----:B--2---:R2:W4:Y:S02]  /*b8d0*/  SYNCS.PHASECHK.TRANS64.TRYWAIT P0, [R0+URZ+0x4a0], R3 ;  /* 0x0004a003000075a7 */ /* 0x00452400080011ff */
[----:B----4-:R-:W-:Y:S05]  /*b8e0*/  @!P0 NANOSLEEP.SYNCS 0x989680 ;  /* 0x009896800000895d */ /* 0x010fea0003900000 */
[----:B------:R-:W4:Y:S02]  /*b8f0*/  @!P0 SYNCS.PHASECHK.TRANS64 P0, [R0+URZ+0x4a0], R3 ;  /* 0x0004a003000085a7 */ /* 0x000f2400080010ff */
[----:B----4-:R-:W-:Y:S05]  /*b900*/  @!P0 BRA `(.L_x_164) ;  /* 0xfffffffc00f08947 */ /* 0x010fea000383ffff */
[----:B------:R-:W-:Y:S05]  /*b910*/  BRA `(.L_x_352) ;  /* 0xffffffc000f07947 */ /* 0x000fea000383ffff */
.L_x_175:
[----:B-1----:R-:W-:Y:S04]  /*b920*/  MOV R0, UR43 ;  /* 0x0000002b00007c02 */ /* 0x002fe80008000f00 */
[----:B------:R1:W2:Y:S03]  /*b930*/  SYNCS.PHASECHK.TRANS64.TRYWAIT P1, [R0+URZ+0x480], R3 ;  /* 0x00048003000075a7 */ /* 0x0002a600080211ff */
[----:B--2---:R-:W-:Y:S05]  /*b940*/  @!P1 NANOSLEEP.SYNCS 0x989680 ;  /* 0x009896800000995d */ /* 0x004fea0003900000 */
[----:B------:R-:W2:Y:S02]  /*b950*/  @!P1 SYNCS.PHASECHK.TRANS64 P1, [R0+URZ+0x480], R3 ;  /* 0x00048003000095a7 */ /* 0x000ea400080210ff */
[----:B--2---:R-:W-:Y:S05]  /*b960*/  @!P1 BRA `(.L_x_175) ;  /* 0xfffffffc00ec9947 */ /* 0x004fea000383ffff */
[----:B------:R-:W-:Y:S05]  /*b970*/  BRA `(.L_x_174) ;  /* 0xffffffcc00d07947 */ /* 0x000fea000383ffff */
.L_x_177:
[----:B------:R1:W1:Y:S02]  /*b980*/  SYNCS.PHASECHK.TRANS64.TRYWAIT P1, [R113+URZ+0x4c0], R2 ;  /* 0x0004c002710075a7 */ /* 0x00026400080211ff */
[----:B-1----:R-:W-:Y:S05]  /*b990*/  @!P1 NANOSLEEP.SYNCS 0x989680 ;  /* 0x009896800000995d */ /* 0x002fea0003900000 */
[----:B------:R-:W1:Y:S02]  /*b9a0*/  @!P1 SYNCS.PHASECHK.TRANS64 P1, [R113+URZ+0x4c0], R2 ;  /* 0x0004c002710095a7 */ /* 0x000e6400080210ff */
[----:B-1----:R-:W-:Y:S05]  /*b9b0*/  @!P1 BRA `(.L_x_177) ;  /* 0xfffffffc00f09947 */ /* 0x002fea000383ffff */
[----:B------:R-:W-:Y:S05]  /*b9c0*/  BRA `(.L_x_176) ;  /* 0xffffffd0000c7947 */ /* 0x000fea000383ffff */
        .weak           $__internal_0_$__cuda_sm10x_tcgen05_guardrail_trap_col_being_dealloced_not_returned_by_alloc
        .type           $__internal_0_$__cuda_sm10x_tcgen05_guardrail_trap_col_being_dealloced_not_returned_by_alloc,@function
        .size           $__internal_0_$__cuda_sm10x_tcgen05_guardrail_trap_col_being_dealloced_not_returned_by_alloc,($__internal_1_$__cuda_sm10x_tcgen05_guardrail_trap_phase_invalid_during_alloc - $__internal_0_$__cuda_sm10x_tcgen05_guardrail_trap_col_being_dealloced_not_returned_by_alloc)
$__internal_0_$__cuda_sm10x_tcgen05_guardrail_trap_col_being_dealloced_not_returned_by_alloc:
[----:B------:R-:W-:Y:S05]  /*b9d0*/  BPT.TRAP 0x1 ;  /* 0x000000040000795c */ /* 0x000fea0000300000 */
[----:B------:R-:W-:-:S04]  /*b9e0*/  HFMA2 R3, -RZ, RZ, 0, 0 ;  /* 0x00000000ff037431 */ /* 0x000fc800000001ff */
[----:B------:R-:W-:Y:S05]  /*b9f0*/  RET.REL.NODEC R2 `(_ZN7cutlass13device_kernelINS_4gemm6kernel13GemmUniversalIN4cute5tupleIJiiiiEEENS1_10collective13CollectiveMmaINS1_35MainloopSm100TmaUmmaWarpSpecializedILi72ELi2ELi4ENS5_IJNS4_1CILi2EEENSA_ILi1EEESC_EEEEENS5_IJNSA_ILi128EEENSA_ILi64EEENSA_ILi32EEEEEEaNS5_IJlSC_lEEEaSJ_NS4_8TiledMMAINS4_8MMA_AtomIJNS4_21SM100_MMA_S8_2x1SM_SSIaaiLi128ELi64ELNS4_4UMMA5MajorE0ELSO_0ELNSN_8SaturateE0EEEEEENS4_6LayoutINS5_IJSC_SC_SC_EEENS5_IJNSA_ILi0EEESU_SU_EEEEENS5_IJNS4_10UnderscoreESX_SX_EEEEENS4_18SM100_TMA_2SM_LOADENS4_14ComposedLayoutINS4_7SwizzleILi1ELi4ELi3EEENS4_18smem_ptr_flag_bitsILi8EEENSS_INS5_IJNSA_ILi8EEESH_EEENS5_IJSH_SC_EEEEEEEvNS4_8identityES10_S1A_vS1B_EENS_8epilogue10collective18CollectiveEpilogueINS1D_23Sm100TmaWarpSpecializedILi1ELi1ELi32ELb0ELb0EEEJNS5_IJSG_SG_SH_EEENS5_IJNSS_ISG_SC_EES1J_EEEaSJ_aSJ_NS1D_6fusion15FusionCallbacksIS1H_NS1L_17LinearCombinationIaiaiLNS_15FloatRoundStyleE2EEES1I_S1K_JEEENS4_5SM1004TMEM4LOAD26SM100_TMEM_LOAD_32dp32b32xENS4_13SM90_TMA_LOADENS11_INS12_ILi2ELi4ELi3EEES15_NSS_INS5_IJS16_SG_EEENS5_IJSG_SC_EEEEEEENS4_39AutoVectorizingCopyWithAssumedAlignmentILi128EEENS4_14SM90_TMA_STOREES20_S22_S22_EEEvvEEEEvNT_6ParamsE) ;  /* 0xffffff4402807950 */ /* 0x000fea0003c3ffff */
        .weak           $__internal_1_$__cuda_sm10x_tcgen05_guardrail_trap_phase_invalid_during_alloc
        .type           $__internal_1_$__cuda_sm10x_tcgen05_guardrail_trap_phase_invalid_during_alloc,@function
        .size           $__internal_1_$__cuda_sm10x_tcgen05_guardrail_trap_phase_invalid_during_alloc,($__internal_2_$__cuda_sm10x_tcgen05_guardrail_trap_unallocated_columns_being_dealloced - $__internal_1_$__cuda_sm10x_tcgen05_guardrail_trap_phase_invalid_during_alloc)
$__internal_1_$__cuda_sm10x_tcgen05_guardrail_trap_phase_invalid_during_alloc:
[----:B------:R-:W-:Y:S05]  /*ba00*/  BPT.TRAP 0x1 ;  /* 0x000000040000795c */ /* 0x000fea0000300000 */
[----:B------:R-:W-:-:S04]  /*ba10*/  MOV R3, 0x0 ;  /* 0x0000000000037802 */ /* 0x000fc80000000f00 */
[----:B------:R-:W-:Y:S05]  /*ba20*/  RET.REL.NODEC R2 `(_ZN7cutlass13device_kernelINS_4gemm6kernel13GemmUniversalIN4cute5tupleIJiiiiEEENS1_10collective13CollectiveMmaINS1_35MainloopSm100TmaUmmaWarpSpecializedILi72ELi2ELi4ENS5_IJNS4_1CILi2EEENSA_ILi1EEESC_EEEEENS5_IJNSA_ILi128EEENSA_ILi64EEENSA_ILi32EEEEEEaNS5_IJlSC_lEEEaSJ_NS4_8TiledMMAINS4_8MMA_AtomIJNS4_21SM100_MMA_S8_2x1SM_SSIaaiLi128ELi64ELNS4_4UMMA5MajorE0ELSO_0ELNSN_8SaturateE0EEEEEENS4_6LayoutINS5_IJSC_SC_SC_EEENS5_IJNSA_ILi0EEESU_SU_EEEEENS5_IJNS4_10UnderscoreESX_SX_EEEEENS4_18SM100_TMA_2SM_LOADENS4_14ComposedLayoutINS4_7SwizzleILi1ELi4ELi3EEENS4_18smem_ptr_flag_bitsILi8EEENSS_INS5_IJNSA_ILi8EEESH_EEENS5_IJSH_SC_EEEEEEEvNS4_8identityES10_S1A_vS1B_EENS_8epilogue10collective18CollectiveEpilogueINS1D_23Sm100TmaWarpSpecializedILi1ELi1ELi32ELb0ELb0EEEJNS5_IJSG_SG_SH_EEENS5_IJNSS_ISG_SC_EES1J_EEEaSJ_aSJ_NS1D_6fusion15FusionCallbacksIS1H_NS1L_17LinearCombinationIaiaiLNS_15FloatRoundStyleE2EEES1I_S1K_JEEENS4_5SM1004TMEM4LOAD26SM100_TMEM_LOAD_32dp32b32xENS4_13SM90_TMA_LOADENS11_INS12_ILi2ELi4ELi3EEES15_NSS_INS5_IJS16_SG_EEENS5_IJSG_SC_EEEEEEENS4_39AutoVectorizingCopyWithAssumedAlignmentILi128EEENS4_14SM90_TMA_STOREES20_S22_S22_EEEvvEEEEvNT_6ParamsE) ;  /* 0xffffff4402747950 */ /* 0x000fea0003c3ffff */
        .weak           $__internal_2_$__cuda_sm10x_tcgen05_guardrail_trap_unallocated_columns_being_dealloced
        .type           $__internal_2_$__cuda_sm10x_tcgen05_guardrail_trap_unallocated_columns_being_dealloced,@function
        .size           $__internal_2_$__cuda_sm10x_tcgen05_guardrail_trap_unallocated_columns_being_dealloced,(.L_x_354 - $__internal_2_$__cuda_sm10x_tcgen05_guardrail_trap_unallocated_columns_being_dealloced)
$__internal_2_$__cuda_sm10x_tcgen05_guardrail_trap_unallocated_columns_being_dealloced:
[----:B------:R-:W-:Y:S05]  /*ba30*/  BPT.TRAP 0x1 ;  /* 0x000000040000795c */ /* 0x000fea0000300000 */
[----:B------:R-:W-:-:S04]  /*ba40*/  HFMA2 R3, -RZ, RZ, 0, 0 ;  /* 0x00000000ff037431 */ /* 0x000fc800000001ff */
[----:B------:R-:W-:Y:S05]  /*ba50*/  RET.REL.NODEC R2 `(_ZN7cutlass13device_kernelINS_4gemm6kernel13GemmUniversalIN4cute5tupleIJiiiiEEENS1_10collective13CollectiveMmaINS1_35MainloopSm100TmaUmmaWarpSpecializedILi72ELi2ELi4ENS5_IJNS4_1CILi2EEENSA_ILi1EEESC_EEEEENS5_IJNSA_ILi128EEENSA_ILi64EEENSA_ILi32EEEEEEaNS5_IJlSC_lEEEaSJ_NS4_8TiledMMAINS4_8MMA_AtomIJNS4_21SM100_MMA_S8_2x1SM_SSIaaiLi128ELi64ELNS4_4UMMA5MajorE0ELSO_0ELNSN_8SaturateE0EEEEEENS4_6LayoutINS5_IJSC_SC_SC_EEENS5_IJNSA_ILi0EEESU_SU_EEEEENS5_IJNS4_10UnderscoreESX_SX_EEEEENS4_18SM100_TMA_2SM_LOADENS4_14ComposedLayoutINS4_7SwizzleILi1ELi4ELi3EEENS4_18smem_ptr_flag_bitsILi8EEENSS_INS5_IJNSA_ILi8EEESH_EEENS5_IJSH_SC_EEEEEEEvNS4_8identityES10_S1A_vS1B_EENS_8epilogue10collective18CollectiveEpilogueINS1D_23Sm100TmaWarpSpecializedILi1ELi1ELi32ELb0ELb0EEEJNS5_IJSG_SG_SH_EEENS5_IJNSS_ISG_SC_EES1J_EEEaSJ_aSJ_NS1D_6fusion15FusionCallbacksIS1H_NS1L_17LinearCombinationIaiaiLNS_15FloatRoundStyleE2EEES1I_S1K_JEEENS4_5SM1004TMEM4LOAD26SM100_TMEM_LOAD_32dp32b32xENS4_13SM90_TMA_LOADENS11_INS12_ILi2ELi4ELi3EEES15_NSS_INS5_IJS16_SG_EEENS5_IJSG_SC_EEEEEEENS4_39AutoVectorizingCopyWithAssumedAlignmentILi128EEENS4_14SM90_TMA_STOREES20_S22_S22_EEEvvEEEEvNT_6ParamsE) ;  /* 0xffffff4402687950 */ /* 0x000fea0003c3ffff */
.L_x_353:
[----:B------:R-:W-:-:S00]  /*ba60*/  BRA `(.L_x_353) ;  /* 0xfffffffc00fc7947 */ /* 0x000fc0000383ffff */
[----:B------:R-:W-:-:S00]  /*ba70*/  NOP ;  /* 0x0000000000007918 */ /* 0x000fc00000000000 */
        /* <DEDUP_REMOVED lines=8> */
.L_x_354:


//--------------------- .nv.global.init           --------------------------
	.section	.nv.global.init,"aw",@progbits
.nv.global.init:
	.type		$str$27,@object
	.size		$str$27,($str$28 - $str$27)
$str$27:
        /*0000*/ 	.byte	0x28, 0x61, 0x64, 0x64, 0x72, 0x65, 0x73, 0x73, 0x20, 0x26, 0x20, 0x6d, 0x61, 0x73, 0x6b, 0x29
        /*0010*/ 	.byte	0x20, 0x3d, 0x3d, 0x20, 0x30, 0x00
	.type		$str$28,@object
	.size		$str$28,($str$26 - $str$28)
$str$28:
        /*0016*/ 	.byte	0x2f, 0x74, 0x6d, 0x70, 0x2f, 0x63, 0x75, 0x74, 0x6c, 0x61, 0x73, 0x73, 0x5f, 0x73, 0x77, 0x65
        /*0026*/ 	.byte	0x65, 0x70, 0x5f, 0x73, 0x72, 0x63, 0x2f, 0x69, 0x6e, 0x63, 0x6c, 0x75, 0x64, 0x65, 0x2f, 0x63
        /*0036*/ 	.byte	0x75, 0x74, 0x65, 0x2f, 0x70, 0x6f, 0x69, 0x6e, 0x74, 0x65, 0x72, 0x5f, 0x66, 0x6c, 0x61, 0x67
        /*0046*/ 	.byte	0x67, 0x65, 0x64, 0x2e, 0x68, 0x70, 0x70, 0x00
	.type		$str$26,@object
	.size		$str$26,($str$25 - $str$26)
$str$26:
        /*004e*/ 	.byte	0x2f, 0x74, 0x6d, 0x70, 0x2f, 0x63, 0x75, 0x74, 0x6c, 0x61, 0x73, 0x73, 0x5f, 0x73, 0x77, 0x65
        /*005e*/ 	.byte	0x65, 0x70, 0x5f, 0x73, 0x72, 0x63, 0x2f, 0x69, 0x6e, 0x63, 0x6c, 0x75, 0x64, 0x65, 0x2f, 0x63
        /*006e*/ 	.byte	0x75, 0x74, 0x65, 0x2f, 0x61, 0x74, 0x6f, 0x6d, 0x2f, 0x63, 0x6f, 0x70, 0x79, 0x5f, 0x74, 0x72
        /*007e*/ 	.byte	0x61, 0x69, 0x74, 0x73, 0x5f, 0x73, 0x6d, 0x31, 0x30, 0x30, 0x2e, 0x68, 0x70, 0x70, 0x00
	.type		$str$25,@object
	.size		$str$25,(__unnamed_1 - $str$25)
$str$25:
        /*008d*/ 	.byte	0x28, 0x28, 0x75, 0x69, 0x6e, 0x74, 0x33, 0x32, 0x5f, 0x74, 0x28, 0x74, 0x68, 0x72, 0x65, 0x61
        /*009d*/ 	.byte	0x64, 0x49, 0x64, 0x78, 0x2e, 0x78, 0x29, 0x20, 0x2f, 0x20, 0x33, 0x32, 0x29, 0x20, 0x25, 0x20
        /*00ad*/ 	.byte	0x34, 0x29, 0x20, 0x3d, 0x3d, 0x20, 0x28, 0x28, 0x28, 0x74, 0x6d, 0x65, 0x6d, 0x5f, 0x61, 0x64
        /*00bd*/ 	.byte	0x64, 0x72, 0x20, 0x3e, 0x3e, 0x20, 0x31, 0x36, 0x29, 0x20, 0x2f, 0x20, 0x33, 0x32, 0x29, 0x20
        /*00cd*/ 	.byte	0x25, 0x20, 0x34, 0x29, 0x00
	.type		__unnamed_1,@object
	.size		__unnamed_1,(__unnamed_2 - __unnamed_1)
__unnamed_1:
        /*00d2*/ 	.byte	0x61, 0x75, 0x74, 0x6f, 0x20, 0x63, 0x75, 0x74, 0x65, 0x3a, 0x3a, 0x61, 0x73, 0x5f, 0x70, 0x6f
        /* <DEDUP_REMOVED lines=24> */
        /*0262*/ 	.byte	0x00
	.type		__unnamed_2,@object
	.size		__unnamed_2,(.L_2 - __unnamed_2)
__unnamed_2:
        /* <DEDUP_REMOVED lines=41> */
.L_2:


//--------------------- .nv.shared._ZN7cutlass13device_kernelINS_4gemm6kernel13GemmUniversalIN4cute5tupleIJiiiiEEENS1_10collective13CollectiveMmaINS1_35MainloopSm100TmaUmmaWarpSpecializedILi72ELi2ELi4ENS5_IJNS4_1CILi2EEENSA_ILi1EEESC_EEEEENS5_IJNSA_ILi128EEENSA_ILi64EEENSA_ILi32EEEEEEaNS5_IJlSC_lEEEaSJ_NS4_8TiledMMAINS4_8MMA_AtomIJNS4_21SM100_MMA_S8_2x1SM_SSIaaiLi128ELi64ELNS4_4UMMA5MajorE0ELSO_0ELNSN_8SaturateE0EEEEEENS4_6LayoutINS5_IJSC_SC_SC_EEENS5_IJNSA_ILi0EEESU_SU_EEEEENS5_IJNS4_10UnderscoreESX_SX_EEEEENS4_18SM100_TMA_2SM_LOADENS4_14ComposedLayoutINS4_7SwizzleILi1ELi4ELi3EEENS4_18smem_ptr_flag_bitsILi8EEENSS_INS5_IJNSA_ILi8EEESH_EEENS5_IJSH_SC_EEEEEEEvNS4_8identityES10_S1A_vS1B_EENS_8epilogue10collective18CollectiveEpilogueINS1D_23Sm100TmaWarpSpecializedILi1ELi1ELi32ELb0ELb0EEEJNS5_IJSG_SG_SH_EEENS5_IJNSS_ISG_SC_EES1J_EEEaSJ_aSJ_NS1D_6fusion15FusionCallbacksIS1H_NS1L_17LinearCombinationIaiaiLNS_15FloatRoundStyleE2EEES1I_S1K_JEEENS4_5SM1004TMEM4LOAD26SM100_TMEM_LOAD_32dp32b32xENS4_13SM90_TMA_LOADENS11_INS12_ILi2ELi4ELi3EEES15_NSS_INS5_IJS16_SG_EEENS5_IJSG_SC_EEEEEEENS4_39AutoVectorizingCopyWithAssumedAlignmentILi128EEENS4_14SM90_TMA_STOREES20_S22_S22_EEEvvEEEEvNT_6ParamsE --------------------------
	.section	.nv.shared._ZN7cutlass13device_kernelINS_4gemm6kernel13GemmUniversalIN4cute5tupleIJiiiiEEENS1_10collective13CollectiveMmaINS1_35MainloopSm100TmaUmmaWarpSpecializedILi72ELi2ELi4ENS5_IJNS4_1CILi2EEENSA_ILi1EEESC_EEEEENS5_IJNSA_ILi128EEENSA_ILi64EEENSA_ILi32EEEEEEaNS5_IJlSC_lEEEaSJ_NS4_8TiledMMAINS4_8MMA_AtomIJNS4_21SM100_MMA_S8_2x1SM_SSIaaiLi128ELi64ELNS4_4UMMA5MajorE0ELSO_0ELNSN_8SaturateE0EEEEEENS4_6LayoutINS5_IJSC_SC_SC_EEENS5_IJNSA_ILi0EEESU_SU_EEEEENS5_IJNS4_10UnderscoreESX_SX_EEEEENS4_18SM100_TMA_2SM_LOADENS4_14ComposedLayoutINS4_7SwizzleILi1ELi4ELi3EEENS4_18smem_ptr_flag_bitsILi8EEENSS_INS5_IJNSA_ILi8EEESH_EEENS5_IJSH_SC_EEEEEEEvNS4_8identityES10_S1A_vS1B_EENS_8epilogue10collective18CollectiveEpilogueINS1D_23Sm100TmaWarpSpecializedILi1ELi1ELi32ELb0ELb0EEEJNS5_IJSG_SG_SH_EEENS5_IJNSS_ISG_SC_EES1J_EEEaSJ_aSJ_NS1D_6fusion15FusionCallbacksIS1H_NS1L_17LinearCombinationIaiaiLNS_15FloatRoundStyleE2EEES1I_S1K_JEEENS4_5SM1004TMEM4LOAD26SM100_TMEM_LOAD_32dp32b32xENS4_13SM90_TMA_LOADENS11_INS12_ILi2ELi4ELi3EEES15_NSS_INS5_IJS16_SG_EEENS5_IJSG_SC_EEEEEEENS4_39AutoVectorizingCopyWithAssumedAlignmentILi128EEENS4_14SM90_TMA_STOREES20_S22_S22_EEEvvEEEEvNT_6ParamsE,"aw",@nobits
	.sectionflags	@""
	.align	16
	.zero		1024


//--------------------- .nv.shared.reserved.0     --------------------------
	.section	.nv.shared.reserved.0,"aw",@nobits
	.weak		__nv_reservedSMEM_offset_0_alias
	.size		__nv_reservedSMEM_offset_0_alias, 0, 64
	.other		__nv_reservedSMEM_offset_0_alias,@"STO_CUDA_RESERVED_SHARED STV_DEFAULT"
__nv_reservedSMEM_offset_0_alias:
	.zero		0
.nv.shared.reserved.0:
	.zero		64
	.weak		__nv_reservedSMEM_tcgen05_partition
	.type		__nv_reservedSMEM_tcgen05_partition,@object
	.size		__nv_reservedSMEM_tcgen05_partition,(.L_0 - __nv_reservedSMEM_tcgen05_partition)
__nv_reservedSMEM_tcgen05_partition:
	.zero		32
.L_0:


//--------------------- .nv.global                --------------------------
	.section	.nv.global,"aw",@nobits
.nv.global:
	.type		_ZN40_INTERNAL_fd911e87_4_k_cu_dd3f8448_101884cute1_E,@object
	.size		_ZN40_INTERNAL_fd911e87_4_k_cu_dd3f8448_101884cute1_E,(_ZN40_INTERNAL_fd911e87_4_k_cu_dd3f8448_101884cuda3std3__45__cpo6cbeginE - _ZN40_INTERNAL_fd911e87_4_k_cu_dd3f8448_101884cute1_E)
_ZN40_INTERNAL_fd911e87_4_k_cu_dd3f8448_101884cute1_E:
	.zero		1
	.type		_ZN40_INTERNAL_fd911e87_4_k_cu_dd3f8448_101884cuda3std3__45__cpo6cbeginE,@object
	.size		_ZN40_INTERNAL_fd911e87_4_k_cu_dd3f8448_101884cuda3std3__45__cpo6cbeginE,(_ZN40_INTERNAL_fd911e87_4_k_cu_dd3f8448_101884cuda3std3__48in_placeE - _ZN40_INTERNAL_fd911e87_4_k_cu_dd3f8448_101884cuda3std3__45__cpo6cbeginE)
_ZN40_INTERNAL_fd911e87_4_k_cu_dd3f8448_101884cuda3std3__45__cpo6cbeginE:
	.zero		1
	.type		_ZN40_INTERNAL_fd911e87_4_k_cu_dd3f8448_101884cuda3std3__48in_placeE,@object
	.size		_ZN40_INTERNAL_fd911e87_4_k_cu_dd3f8448_101884cuda3std3__48in_placeE,(_ZN40_INTERNAL_fd911e87_4_k_cu_dd3f8448_101884cuda3std6ranges3__45__cpo9iter_moveE - _ZN40_INTERNAL_fd911e87_4_k_cu_dd3f8448_101884cuda3std3__48in_placeE)
_ZN40_INTERNAL_fd911e87_4_k_cu_dd3f8448_101884cuda3std3__48in_placeE:
	.zero		1
	.type		_ZN40_INTERNAL_fd911e87_4_k_cu_dd3f8448_101884cuda3std6ranges3__45__cpo9iter_moveE,@object
	.size		_ZN40_INTERNAL_fd911e87_4_k_cu_dd3f8448_101884cuda3std6ranges3__45__cpo9iter_moveE,(_ZN40_INTERNAL_fd911e87_4_k_cu_dd3f8448_101884cuda3std3__45__cpo5beginE - _ZN40_INTERNAL_fd911e87_4_k_cu_dd3f8448_101884cuda3std6ranges3__45__cpo9iter_moveE)
_ZN40_INTERNAL_fd911e87_4_k_cu_dd3f8448_101884cuda3std6ranges3__45__cpo9iter_moveE:
	.zero		1
	.type		_ZN40_INTERNAL_fd911e87_4_k_cu_dd3f8448_101884cuda3std3__45__cpo5beginE,@object
	.size		_ZN40_INTERNAL_fd911e87_4_k_cu_dd3f8448_101884cuda3std3__45__cpo5beginE,(_ZN40_INTERNAL_fd911e87_4_k_cu_dd3f8448_101884cuda3std3__442_GLOBAL__N__fd911e87_4_k_cu_dd3f8448_101886ignoreE - _ZN40_INTERNAL_fd911e87_4_k_cu_dd3f8448_101884cuda3std3__45__cpo5beginE)
_ZN40_INTERNAL_fd911e87_4_k_cu_dd3f8448_101884cuda3std3__45__cpo5beginE:
	.zero		1
	.type		_ZN40_INTERNAL_fd911e87_4_k_cu_dd3f8448_101884cuda3std3__442_GLOBAL__N__fd911e87_4_k_cu_dd3f8448_101886ignoreE,@object
	.size		_ZN40_INTERNAL_fd911e87_4_k_cu_dd3f8448_101884cuda3std3__442_GLOBAL__N__fd911e87_4_k_cu_dd3f8448_101886ignoreE,(_ZN40_INTERNAL_fd911e87_4_k_cu_dd3f8448_101884cute7productE - _ZN40_INTERNAL_fd911e87_4_k_cu_dd3f8448_101884cuda3std3__442_GLOBAL__N__fd911e87_4_k_cu_dd3f8448_101886ignoreE)
_ZN40_INTERNAL_fd911e87_4_k_cu_dd3f8448_101884cuda3std3__442_GLOBAL__N__fd911e87_4_k_cu_dd3f8448_101886ignoreE:
	.zero		1
	.type		_ZN40_INTERNAL_fd911e87_4_k_cu_dd3f8448_101884cute7productE,@object
	.size		_ZN40_INTERNAL_fd911e87_4_k_cu_dd3f8448_101884cute7productE,(_ZN40_INTERNAL_fd911e87_4_k_cu_dd3f8448_101884cuda3std3__45__cpo3endE - _ZN40_INTERNAL_fd911e87_4_k_cu_dd3f8448_101884cute7productE)
_ZN40_INTERNAL_fd911e87_4_k_cu_dd3f8448_101884cute7productE:
	.zero		1
	.type		_ZN40_INTERNAL_fd911e87_4_k_cu_dd3f8448_101884cuda3std3__45__cpo3endE,@object
	.size		_ZN40_INTERNAL_fd911e87_4_k_cu_dd3f8448_101884cuda3std3__45__cpo3endE,(_ZN40_INTERNAL_fd911e87_4_k_cu_dd3f8448_101884cuda3std3__419piecewise_constructE - _ZN40_INTERNAL_fd911e87_4_k_cu_dd3f8448_101884cuda3std3__45__cpo3endE)
_ZN40_INTERNAL_fd911e87_4_k_cu_dd3f8448_101884cuda3std3__45__cpo3endE:
	.zero		1
	.type		_ZN40_INTERNAL_fd911e87_4_k_cu_dd3f8448_101884cuda3std3__419piecewise_constructE,@object
	.size		_ZN40_INTERNAL_fd911e87_4_k_cu_dd3f8448_101884cuda3std3__419piecewise_constructE,(_ZN40_INTERNAL_fd911e87_4_k_cu_dd3f8448_101884cuda3std3__45__cpo4cendE - _ZN40_INTERNAL_fd911e87_4_k_cu_dd3f8448_101884cuda3std3__419piecewise_constructE)
_ZN40_INTERNAL_fd911e87_4_k_cu_dd3f8448_101884cuda3std3__419piecewise_constructE:
	.zero		1
	.type		_ZN40_INTERNAL_fd911e87_4_k_cu_dd3f8448_101884cuda3std3__45__cpo4cendE,@object
	.size		_ZN40_INTERNAL_fd911e87_4_k_cu_dd3f8448_101884cuda3std3__45__cpo4cendE,(_ZN40_INTERNAL_fd911e87_4_k_cu_dd3f8448_101884cuda3std6ranges3__45__cpo4swapE - _ZN40_INTERNAL_fd911e87_4_k_cu_dd3f8448_101884cuda3std3__45__cpo4cendE)
_ZN40_INTERNAL_fd911e87_4_k_cu_dd3f8448_101884cuda3std3__45__cpo4cendE:
	.zero		1
	.type		_ZN40_INTERNAL_fd911e87_4_k_cu_dd3f8448_101884cuda3std6ranges3__45__cpo4swapE,@object
	.size		_ZN40_INTERNAL_fd911e87_4_k_cu_dd3f8448_101884cuda3std6ranges3__45__cpo4swapE,(.L_10 - _ZN40_INTERNAL_fd911e87_4_k_cu_dd3f8448_101884cuda3std6ranges3__45__cpo4swapE)
_ZN40_INTERNAL_fd911e87_4_k_cu_dd3f8448_101884cuda3std6ranges3__45__cpo4swapE:
	.zero		1
.L_10:


//--------------------- .nv.constant0._ZN7cutlass13device_kernelINS_4gemm6kernel13GemmUniversalIN4cute5tupleIJiiiiEEENS1_10collective13CollectiveMmaINS1_35MainloopSm100TmaUmmaWarpSpecializedILi72ELi2ELi4ENS5_IJNS4_1CILi2EEENSA_ILi1EEESC_EEEEENS5_IJNSA_ILi128EEENSA_ILi64EEENSA_ILi32EEEEEEaNS5_IJlSC_lEEEaSJ_NS4_8TiledMMAINS4_8MMA_AtomIJNS4_21SM100_MMA_S8_2x1SM_SSIaaiLi128ELi64ELNS4_4UMMA5MajorE0ELSO_0ELNSN_8SaturateE0EEEEEENS4_6LayoutINS5_IJSC_SC_SC_EEENS5_IJNSA_ILi0EEESU_SU_EEEEENS5_IJNS4_10UnderscoreESX_SX_EEEEENS4_18SM100_TMA_2SM_LOADENS4_14ComposedLayoutINS4_7SwizzleILi1ELi4ELi3EEENS4_18smem_ptr_flag_bitsILi8EEENSS_INS5_IJNSA_ILi8EEESH_EEENS5_IJSH_SC_EEEEEEEvNS4_8identityES10_S1A_vS1B_EENS_8epilogue10collective18CollectiveEpilogueINS1D_23Sm100TmaWarpSpecializedILi1ELi1ELi32ELb0ELb0EEEJNS5_IJSG_SG_SH_EEENS5_IJNSS_ISG_SC_EES1J_EEEaSJ_aSJ_NS1D_6fusion15FusionCallbacksIS1H_NS1L_17LinearCombinationIaiaiLNS_15FloatRoundStyleE2EEES1I_S1K_JEEENS4_5SM1004TMEM4LOAD26SM100_TMEM_LOAD_32dp32b32xENS4_13SM90_TMA_LOADENS11_INS12_ILi2ELi4ELi3EEES15_NSS_INS5_IJS16_SG_EEENS5_IJSG_SC_EEEEEEENS4_39AutoVectorizingCopyWithAssumedAlignmentILi128EEENS4_14SM90_TMA_STOREES20_S22_S22_EEEvvEEEEvNT_6ParamsE --------------------------
	.section	.nv.constant0._ZN7cutlass13device_kernelINS_4gemm6kernel13GemmUniversalIN4cute5tupleIJiiiiEEENS1_10collective13CollectiveMmaINS1_35MainloopSm100TmaUmmaWarpSpecializedILi72ELi2ELi4ENS5_IJNS4_1CILi2EEENSA_ILi1EEESC_EEEEENS5_IJNSA_ILi128EEENSA_ILi64EEENSA_ILi32EEEEEEaNS5_IJlSC_lEEEaSJ_NS4_8TiledMMAINS4_8MMA_AtomIJNS4_21SM100_MMA_S8_2x1SM_SSIaaiLi128ELi64ELNS4_4UMMA5MajorE0ELSO_0ELNSN_8SaturateE0EEEEEENS4_6LayoutINS5_IJSC_SC_SC_EEENS5_IJNSA_ILi0EEESU_SU_EEEEENS5_IJNS4_10UnderscoreESX_SX_EEEEENS4_18SM100_TMA_2SM_LOADENS4_14ComposedLayoutINS4_7SwizzleILi1ELi4ELi3EEENS4_18smem_ptr_flag_bitsILi8EEENSS_INS5_IJNSA_ILi8EEESH_EEENS5_IJSH_SC_EEEEEEEvNS4_8identityES10_S1A_vS1B_EENS_8epilogue10collective18CollectiveEpilogueINS1D_23Sm100TmaWarpSpecializedILi1ELi1ELi32ELb0ELb0EEEJNS5_IJSG_SG_SH_EEENS5_IJNSS_ISG_SC_EES1J_EEEaSJ_aSJ_NS1D_6fusion15FusionCallbacksIS1H_NS1L_17LinearCombinationIaiaiLNS_15FloatRoundStyleE2EEES1I_S1K_JEEENS4_5SM1004TMEM4LOAD26SM100_TMEM_LOAD_32dp32b32xENS4_13SM90_TMA_LOADENS11_INS12_ILi2ELi4ELi3EEES15_NSS_INS5_IJS16_SG_EEENS5_IJSG_SC_EEEEEEENS4_39AutoVectorizingCopyWithAssumedAlignmentILi128EEENS4_14SM90_TMA_STOREES20_S22_S22_EEEvvEEEEvNT_6ParamsE,"a",@progbits
	.sectionflags	@""
	.align	4
.nv.constant0._ZN7cutlass13device_kernelINS_4gemm6kernel13GemmUniversalIN4cute5tupleIJiiiiEEENS1_10collective13CollectiveMmaINS1_35MainloopSm100TmaUmmaWarpSpecializedILi72ELi2ELi4ENS5_IJNS4_1CILi2EEENSA_ILi1EEESC_EEEEENS5_IJNSA_ILi128EEENSA_ILi64EEENSA_ILi32EEEEEEaNS5_IJlSC_lEEEaSJ_NS4_8TiledMMAINS4_8MMA_AtomIJNS4_21SM100_MMA_S8_2x1SM_SSIaaiLi128ELi64ELNS4_4UMMA5MajorE0ELSO_0ELNSN_8SaturateE0EEEEEENS4_6LayoutINS5_IJSC_SC_SC_EEENS5_IJNSA_ILi0EEESU_SU_EEEEENS5_IJNS4_10UnderscoreESX_SX_EEEEENS4_18SM100_TMA_2SM_LOADENS4_14ComposedLayoutINS4_7SwizzleILi1ELi4ELi3EEENS4_18smem_ptr_flag_bitsILi8EEENSS_INS5_IJNSA_ILi8EEESH_EEENS5_IJSH_SC_EEEEEEEvNS4_8identityES10_S1A_vS1B_EENS_8epilogue10collective18CollectiveEpilogueINS1D_23Sm100TmaWarpSpecializedILi1ELi1ELi32ELb0ELb0EEEJNS5_IJSG_SG_SH_EEENS5_IJNSS_ISG_SC_EES1J_EEEaSJ_aSJ_NS1D_6fusion15FusionCallbacksIS1H_NS1L_17LinearCombinationIaiaiLNS_15FloatRoundStyleE2EEES1I_S1K_JEEENS4_5SM1004TMEM4LOAD26SM100_TMEM_LOAD_32dp32b32xENS4_13SM90_TMA_LOADENS11_INS12_ILi2ELi4ELi3EEES15_NSS_INS5_IJS16_SG_EEENS5_IJSG_SC_EEEEEEENS4_39AutoVectorizingCopyWithAssumedAlignmentILi128EEENS4_14SM90_TMA_STOREES20_S22_S22_EEEvvEEEEvNT_6ParamsE:
	.zero		2944


//--------------------- SYMBOLS --------------------------

	.type		.nv.reservedSmem.offset0,@object
	.size		.nv.reservedSmem.offset0,0x4
	.type		.nv.reservedSmem.cap,@object
	.size		.nv.reservedSmem.cap,0x4
	.type		__assertfail,@function
